	.headerflags	@"EF_CUDA_TEXMODE_UNIFIED EF_CUDA_64BIT_ADDRESS EF_CUDA_ACCELERATORS EF_CUDA_SM90 EF_CUDA_VIRTUAL_SM(EF_CUDA_SM90)"
	.elftype	@"ET_EXEC"


//--------------------- .nv.info                  --------------------------
	.section	.nv.info,"",@"SHT_CUDA_INFO"
	.align	4


	//----- nvinfo : EIATTR_REGCOUNT
	.align		4
        /*0000*/ 	.byte	0x04, 0x2f
        /*0002*/ 	.short	(.L_1 - .L_0)
	.align		4
.L_0:
        /*0004*/ 	.word	index@(triton_mm)
        /*0008*/ 	.word	0x00000040


	//----- nvinfo : EIATTR_MIN_STACK_SIZE
	.align		4
.L_1:
        /*000c*/ 	.byte	0x04, 0x12
        /*000e*/ 	.short	(.L_3 - .L_2)
	.align		4
.L_2:
        /*0010*/ 	.word	index@(triton_mm)
        /*0014*/ 	.word	0x00000000


	//----- nvinfo : EIATTR_FRAME_SIZE
	.align		4
.L_3:
        /*0018*/ 	.byte	0x04, 0x11
        /*001a*/ 	.short	(.L_5 - .L_4)
	.align		4
.L_4:
        /*001c*/ 	.word	index@(triton_mm)
        /*0020*/ 	.word	0x00000000


	//----- nvinfo : EIATTR_MIN_STACK_SIZE
	.align		4
.L_5:
        /*0024*/ 	.byte	0x04, 0x12
        /*0026*/ 	.short	(.L_7 - .L_6)
	.align		4
.L_6:
        /*0028*/ 	.word	index@(triton_mm)
        /*002c*/ 	.word	0x00000000
.L_7:


//--------------------- .nv.info.triton_mm        --------------------------
	.section	.nv.info.triton_mm,"",@"SHT_CUDA_INFO"
	.sectionflags	@""
	.align	4


	//----- nvinfo : EIATTR_CUDA_API_VERSION
	.align		4
        /*0000*/ 	.byte	0x04, 0x37
        /*0002*/ 	.short	(.L_9 - .L_8)
.L_8:
        /*0004*/ 	.word	0x0000007c


	//----- nvinfo : EIATTR_KPARAM_INFO
	.align		4
.L_9:
        /*0008*/ 	.byte	0x04, 0x17
        /*000a*/ 	.short	(.L_11 - .L_10)
.L_10:
        /*000c*/ 	.word	0x00000000
        /*0010*/ 	.short	0x0003
        /*0012*/ 	.short	0x0018
        /*0014*/ 	.byte	0x00, 0xf0, 0x11, 0x00


	//----- nvinfo : EIATTR_KPARAM_INFO
	.align		4
.L_11:
        /*0018*/ 	.byte	0x04, 0x17
        /*001a*/ 	.short	(.L_13 - .L_12)
.L_12:
        /*001c*/ 	.word	0x00000000
        /*0020*/ 	.short	0x0002
        /*0022*/ 	.short	0x0010
        /*0024*/ 	.byte	0x00, 0xf0, 0x21, 0x00


	//----- nvinfo : EIATTR_KPARAM_INFO
	.align		4
.L_13:
        /*0028*/ 	.byte	0x04, 0x17
        /*002a*/ 	.short	(.L_15 - .L_14)
.L_14:
        /*002c*/ 	.word	0x00000000
        /*0030*/ 	.short	0x0001
        /*0032*/ 	.short	0x0008
        /*0034*/ 	.byte	0x00, 0xf0, 0x21, 0x00


	//----- nvinfo : EIATTR_KPARAM_INFO
	.align		4
.L_15:
        /*0038*/ 	.byte	0x04, 0x17
        /*003a*/ 	.short	(.L_17 - .L_16)
.L_16:
        /*003c*/ 	.word	0x00000000
        /*0040*/ 	.short	0x0000
        /*0042*/ 	.short	0x0000
        /*0044*/ 	.byte	0x00, 0xf0, 0x21, 0x00


	//----- nvinfo : EIATTR_SPARSE_MMA_MASK
	.align		4
.L_17:
        /*0048*/ 	.byte	0x03, 0x50
        /*004a*/ 	.short	0x0000


	//----- nvinfo : EIATTR_MAXREG_COUNT
	.align		4
        /*004c*/ 	.byte	0x03, 0x1b
        /*004e*/ 	.short	0x00ff


	//----- nvinfo : EIATTR_COOP_GROUP_MASK_REGIDS
	.align		4
        /*0050*/ 	.byte	0x04, 0x29
        /*0052*/ 	.short	(.L_19 - .L_18)


	//   ....[0]....
.L_18:
        /*0054*/ 	.word	0xffffffff


	//----- nvinfo : EIATTR_COOP_GROUP_INSTR_OFFSETS
	.align		4
.L_19:
        /*0058*/ 	.byte	0x04, 0x28
        /*005a*/ 	.short	(.L_21 - .L_20)


	//   ....[0]....
.L_20:
        /*005c*/ 	.word	0x00000b40


	//----- nvinfo : EIATTR_EXIT_INSTR_OFFSETS
	.align		4
.L_21:
        /*0060*/ 	.byte	0x04, 0x1c
        /*0062*/ 	.short	(.L_23 - .L_22)


	//   ....[0]....
.L_22:
        /*0064*/ 	.word	0x00000050


	//   ....[1]....
        /*0068*/ 	.word	0x00001da0


	//   ....[2]....
        /*006c*/ 	.word	0x00001df0


	//----- nvinfo : EIATTR_MAX_THREADS
	.align		4
.L_23:
        /*0070*/ 	.byte	0x04, 0x05
        /*0072*/ 	.short	(.L_25 - .L_24)
.L_24:
        /*0074*/ 	.word	0x00000100
        /*0078*/ 	.word	0x00000001
        /*007c*/ 	.word	0x00000001


	//----- nvinfo : EIATTR_CBANK_PARAM_SIZE
	.align		4
.L_25:
        /*0080*/ 	.byte	0x03, 0x19
        /*0082*/ 	.short	0x001c


	//----- nvinfo : EIATTR_PARAM_CBANK
	.align		4
        /*0084*/ 	.byte	0x04, 0x0a
        /*0086*/ 	.short	(.L_27 - .L_26)
	.align		4
.L_26:
        /*0088*/ 	.word	index@(.nv.constant0.triton_mm)
        /*008c*/ 	.short	0x0210
        /*008e*/ 	.short	0x001c


	//----- nvinfo : EIATTR_SW_WAR
	.align		4
.L_27:
        /*0090*/ 	.byte	0x04, 0x36
        /*0092*/ 	.short	(.L_29 - .L_28)
.L_28:
        /*0094*/ 	.word	0x00000008
.L_29:


//--------------------- .nv.callgraph             --------------------------
	.section	.nv.callgraph,"",@"SHT_CUDA_CALLGRAPH"
	.align	4
	.sectionentsize	8
	.align		4
        /*0000*/ 	.word	0x00000000
	.align		4
        /*0004*/ 	.word	0xffffffff
	.align		4
        /*0008*/ 	.word	0x00000000
	.align		4
        /*000c*/ 	.word	0xfffffffe
	.align		4
        /*0010*/ 	.word	0x00000000
	.align		4
        /*0014*/ 	.word	0xfffffffd
	.align		4
        /*0018*/ 	.word	0x00000000
	.align		4
        /*001c*/ 	.word	0xfffffffc


//--------------------- .text.triton_mm           --------------------------
	.section	.text.triton_mm,"ax",@progbits
	.sectionflags	@"SHF_BARRIERS=1"
	.align	128
        .global         triton_mm
        .type           triton_mm,@function
        .size           triton_mm,(.L_x_2 - triton_mm)
        .other          triton_mm,@"STO_CUDA_ENTRY STV_DEFAULT"
triton_mm:
.text.triton_mm:
[----:B------:R-:W1:Y:S02]  /*0000*/  LDC R1, c[0x0][0x28] ;  /* 0x00000a00ff017b82 */ /* 0x000e640000000800 */
[----:B------:R-:W2:Y:S01]  /*0010*/  LDC R8, c[0x0][0x228] ;  /* 0x00008a00ff087b82 */ /* 0x000ea20000000800 */
[----:B------:R-:W-:-:S04]  /*0020*/  IMAD.MOV.U32 R3, RZ, RZ, 0xc00 ;  /* 0x00000c00ff037424 */ /* 0x000fc800078e00ff */
[----:B--2---:R-:W-:-:S05]  /*0030*/  IMAD R0, R8, R3, 0xc00000 ;  /* 0x00c0000008007424 */ /* 0x004fca00078e0203 */
[----:B------:R-:W-:-:S13]  /*0040*/  ISETP.NE.AND P0, PT, R0, RZ, PT ;  /* 0x000000ff0000720c */ /* 0x000fda0003f05270 */
[----:B------:R-:W-:Y:S05]  /*0050*/  @!P0 EXIT ;  /* 0x000000000000894d */ /* 0x000fea0003800000 */
[----:B------:R-:W2:Y:S01]  /*0060*/  S2R R10, SR_CTAID.X ;  /* 0x00000000000a7919 */ /* 0x000ea20000002500 */
[----:B------:R-:W-:Y:S01]  /*0070*/  VIADD R0, R8, 0x103f ;  /* 0x0000103f08007836 */ /* 0x000fe20000000000 */
[----:B------:R-:W3:Y:S01]  /*0080*/  S2UR UR4, SR_CgaCtaId ;  /* 0x00000000000479c3 */ /* 0x000ee20000008800 */
[----:B------:R-:W-:Y:S01]  /*0090*/  UMOV UR6, 0x400 ;  /* 0x0000040000067882 */ /* 0x000fe20000000000 */
[----:B------:R-:W-:Y:S01]  /*00a0*/  ULDC.64 UR20, c[0x0][0x208] ;  /* 0x0000820000147ab9 */ /* 0x000fe20000000a00 */
[----:B------:R-:W-:Y:S01]  /*00b0*/  IMAD.MOV.U32 R59, RZ, RZ, 0x2 ;  /* 0x00000002ff3b7424 */ /* 0x000fe200078e00ff */
[----:B------:R-:W-:Y:S02]  /*00c0*/  SHF.R.S32.HI R3, RZ, 0x1f, R0 ;  /* 0x0000001fff037819 */ /* 0x000fe40000011400 */
[----:B------:R-:W-:Y:S02]  /*00d0*/  CS2R R24, SRZ ;  /* 0x0000000000187805 */ /* 0x000fe4000001ff00 */
[----:B------:R-:W-:-:S02]  /*00e0*/  CS2R R26, SRZ ;  /* 0x00000000001a7805 */ /* 0x000fc4000001ff00 */
[----:B------:R-:W-:Y:S02]  /*00f0*/  CS2R R28, SRZ ;  /* 0x00000000001c7805 */ /* 0x000fe4000001ff00 */
[----:B------:R-:W-:Y:S01]  /*0100*/  LEA.HI R3, R3, R0, RZ, 0x6 ;  /* 0x0000000003037211 */ /* 0x000fe200078f30ff */
[----:B------:R-:W-:Y:S01]  /*0110*/  VIADD R0, R8, 0x1000 ;  /* 0x0000100008007836 */ /* 0x000fe20000000000 */
[----:B------:R-:W-:Y:S02]  /*0120*/  CS2R R30, SRZ ;  /* 0x00000000001e7805 */ /* 0x000fe4000001ff00 */
[----:B------:R-:W-:Y:S02]  /*0130*/  CS2R R32, SRZ ;  /* 0x0000000000207805 */ /* 0x000fe4000001ff00 */
[----:B------:R-:W-:Y:S02]  /*0140*/  CS2R R34, SRZ ;  /* 0x0000000000227805 */ /* 0x000fe4000001ff00 */
[----:B------:R-:W-:-:S02]  /*0150*/  CS2R R36, SRZ ;  /* 0x0000000000247805 */ /* 0x000fc4000001ff00 */
[----:B------:R-:W-:Y:S02]  /*0160*/  IABS R18, R0 ;  /* 0x0000000000127213 */ /* 0x000fe40000000000 */
[----:B------:R-:W-:Y:S02]  /*0170*/  CS2R R38, SRZ ;  /* 0x0000000000267805 */ /* 0x000fe4000001ff00 */
[----:B------:R-:W-:Y:S02]  /*0180*/  CS2R R40, SRZ ;  /* 0x0000000000287805 */ /* 0x000fe4000001ff00 */
[----:B------:R-:W-:Y:S02]  /*0190*/  CS2R R42, SRZ ;  /* 0x00000000002a7805 */ /* 0x000fe4000001ff00 */
[----:B------:R-:W-:Y:S02]  /*01a0*/  CS2R R44, SRZ ;  /* 0x00000000002c7805 */ /* 0x000fe4000001ff00 */
[----:B------:R-:W-:-:S02]  /*01b0*/  CS2R R46, SRZ ;  /* 0x00000000002e7805 */ /* 0x000fc4000001ff00 */
[----:B------:R-:W-:Y:S02]  /*01c0*/  CS2R R48, SRZ ;  /* 0x0000000000307805 */ /* 0x000fe4000001ff00 */
[----:B------:R-:W-:Y:S02]  /*01d0*/  CS2R R50, SRZ ;  /* 0x0000000000327805 */ /* 0x000fe4000001ff00 */
[----:B------:R-:W-:Y:S02]  /*01e0*/  CS2R R52, SRZ ;  /* 0x0000000000347805 */ /* 0x000fe4000001ff00 */
[----:B------:R-:W-:Y:S01]  /*01f0*/  CS2R R54, SRZ ;  /* 0x0000000000367805 */ /* 0x000fe2000001ff00 */
[----:B---3--:R-:W-:-:S03]  /*0200*/  UPRMT UR6, UR4, 0x654, UR6 ;  /* 0x0000065404067896 */ /* 0x008fc60008000006 */
[----:B------:R-:W-:Y:S01]  /*0210*/  UMOV UR4, 0xffffffff ;  /* 0xffffffff00047882 */ /* 0x000fe20000000000 */
[----:B------:R-:W-:Y:S01]  /*0220*/  UIADD3 UR22, UR6, 0x4000, URZ ;  /* 0x0000400006167890 */ /* 0x000fe2000fffe03f */
[C---:B--2---:R-:W-:Y:S01]  /*0230*/  IMAD.HI R2, R10.reuse, 0x2aaaaaab, RZ ;  /* 0x2aaaaaab0a027827 */ /* 0x044fe200078e02ff */
[----:B------:R-:W-:-:S04]  /*0240*/  ISETP.GE.AND P2, PT, R10, RZ, PT ;  /* 0x000000ff0a00720c */ /* 0x000fc80003f46270 */
[----:B------:R-:W-:-:S04]  /*0250*/  SHF.R.U32.HI R5, RZ, 0x1f, R2 ;  /* 0x0000001fff057819 */ /* 0x000fc80000011602 */
[----:B------:R-:W-:-:S05]  /*0260*/  LEA.HI.SX32 R5, R2, R5, 0x1b ;  /* 0x0000000502057211 */ /* 0x000fca00078fdaff */
[----:B------:R-:W-:-:S05]  /*0270*/  IMAD.SHL.U32 R4, R5, 0x8, RZ ;  /* 0x0000000805047824 */ /* 0x000fca00078e00ff */
[----:B------:R-:W-:-:S04]  /*0280*/  LEA.HI.SX32 R3, R3, -R4, 0x1a ;  /* 0x8000000403037211 */ /* 0x000fc800078fd2ff */
[----:B------:R-:W-:-:S04]  /*0290*/  VIMNMX R6, R3, 0x8, PT ;  /* 0x0000000803067848 */ /* 0x000fc80003fe0100 */
[-C--:B------:R-:W-:Y:S02]  /*02a0*/  IABS R14, R6.reuse ;  /* 0x00000006000e7213 */ /* 0x080fe40000000000 */
[----:B------:R-:W-:Y:S02]  /*02b0*/  IABS R8, R6 ;  /* 0x0000000600087213 */ /* 0x000fe40000000000 */
[----:B------:R-:W2:Y:S03]  /*02c0*/  I2F.RP R7, R14 ;  /* 0x0000000e00077306 */ /* 0x000ea60000209400 */
[----:B------:R-:W-:-:S05]  /*02d0*/  IMAD.MOV R12, RZ, RZ, -R8 ;  /* 0x000000ffff0c7224 */ /* 0x000fca00078e0a08 */
[----:B------:R-:W3:Y:S08]  /*02e0*/  I2F.RP R8, R18 ;  /* 0x0000001200087306 */ /* 0x000ef00000209400 */
[----:B--2---:R-:W2:Y:S08]  /*02f0*/  MUFU.RCP R7, R7 ;  /* 0x0000000700077308 */ /* 0x004eb00000001000 */
[----:B---3--:R-:W-:Y:S01]  /*0300*/  MUFU.RCP R8, R8 ;  /* 0x0000000800087308 */ /* 0x008fe20000001000 */
[----:B--2---:R-:W-:Y:S01]  /*0310*/  VIADD R2, R7, 0xffffffe ;  /* 0x0ffffffe07027836 */ /* 0x004fe20000000000 */
[----:B------:R-:W-:-:S06]  /*0320*/  IABS R7, R10 ;  /* 0x0000000a00077213 */ /* 0x000fcc0000000000 */
[----:B------:R2:W3:Y:S02]  /*0330*/  F2I.FTZ.U32.TRUNC.NTZ R3, R2 ;  /* 0x0000000200037305 */ /* 0x0004e4000021f000 */
[----:B--2---:R-:W-:Y:S02]  /*0340*/  IMAD.MOV.U32 R2, RZ, RZ, RZ ;  /* 0x000000ffff027224 */ /* 0x004fe400078e00ff */
[----:B---3--:R-:W-:-:S04]  /*0350*/  IMAD.MOV R9, RZ, RZ, -R3 ;  /* 0x000000ffff097224 */ /* 0x008fc800078e0a03 */
[----:B------:R-:W-:-:S04]  /*0360*/  IMAD R9, R9, R14, RZ ;  /* 0x0000000e09097224 */ /* 0x000fc800078e02ff */
[----:B------:R-:W-:-:S04]  /*0370*/  IMAD.HI.U32 R3, R3, R9, R2 ;  /* 0x0000000903037227 */ /* 0x000fc800078e0002 */
[----:B------:R-:W-:Y:S02]  /*0380*/  IMAD R9, R5, -0xc0, R10 ;  /* 0xffffff4005097824 */ /* 0x000fe400078e020a */
[----:B------:R-:W-:-:S03]  /*0390*/  IMAD.HI.U32 R2, R3, R7, RZ ;  /* 0x0000000703027227 */ /* 0x000fc600078e00ff */
[----:B------:R-:W-:Y:S01]  /*03a0*/  IABS R16, R9 ;  /* 0x0000000900107213 */ /* 0x000fe20000000000 */
[----:B------:R-:W-:Y:S02]  /*03b0*/  IMAD R7, R2, R12, R7 ;  /* 0x0000000c02077224 */ /* 0x000fe400078e0207 */
[----:B------:R-:W2:Y:S01]  /*03c0*/  S2R R2, SR_TID.X ;  /* 0x0000000000027919 */ /* 0x000ea20000002100 */
[----:B------:R-:W-:Y:S01]  /*03d0*/  VIADD R5, R8, 0xffffffe ;  /* 0x0ffffffe08057836 */ /* 0x000fe20000000000 */
[----:B------:R-:W-:Y:S01]  /*03e0*/  LOP3.LUT R8, RZ, R6, RZ, 0x33, !PT ;  /* 0x00000006ff087212 */ /* 0x000fe200078e33ff */
[----:B------:R-:W-:Y:S01]  /*03f0*/  IMAD.HI.U32 R3, R3, R16, RZ ;  /* 0x0000001003037227 */ /* 0x000fe200078e00ff */
[----:B------:R-:W-:-:S03]  /*0400*/  ISETP.GT.U32.AND P0, PT, R14, R7, PT ;  /* 0x000000070e00720c */ /* 0x000fc60003f04070 */
[----:B------:R-:W-:Y:S01]  /*0410*/  IMAD R10, R3, R12, R16 ;  /* 0x0000000c030a7224 */ /* 0x000fe200078e0210 */
[----:B------:R-:W3:Y:S04]  /*0420*/  F2I.FTZ.U32.TRUNC.NTZ R5, R5 ;  /* 0x0000000500057305 */ /* 0x000ee8000021f000 */
[----:B------:R-:W-:-:S05]  /*0430*/  ISETP.GT.U32.AND P1, PT, R14, R10, PT ;  /* 0x0000000a0e00720c */ /* 0x000fca0003f24070 */
[----:B------:R-:W-:-:S05]  /*0440*/  @!P0 IMAD.IADD R7, R7, 0x1, -R14 ;  /* 0x0000000107078824 */ /* 0x000fca00078e0a0e */
[----:B------:R-:W-:Y:S01]  /*0450*/  ISETP.GT.U32.AND P0, PT, R14, R7, PT ;  /* 0x000000070e00720c */ /* 0x000fe20003f04070 */
[----:B---3--:R-:W-:Y:S02]  /*0460*/  IMAD.MOV R11, RZ, RZ, -R5 ;  /* 0x000000ffff0b7224 */ /* 0x008fe400078e0a05 */
[----:B------:R-:W-:Y:S02]  /*0470*/  @!P1 IMAD.IADD R10, R10, 0x1, -R14 ;  /* 0x000000010a0a9824 */ /* 0x000fe400078e0a0e */
[----:B------:R-:W-:Y:S01]  /*0480*/  @!P1 VIADD R3, R3, 0x1 ;  /* 0x0000000103039836 */ /* 0x000fe20000000000 */
[--C-:B--2---:R-:W-:Y:S02]  /*0490*/  SHF.R.U32.HI R12, RZ, 0x2, R2.reuse ;  /* 0x00000002ff0c7819 */ /* 0x104fe40000011602 */
[----:B------:R-:W-:-:S05]  /*04a0*/  SHF.R.U32.HI R21, RZ, 0x4, R2 ;  /* 0x00000004ff157819 */ /* 0x000fca0000011602 */
[----:B------:R-:W-:Y:S01]  /*04b0*/  @!P0 IMAD.IADD R7, R7, 0x1, -R14 ;  /* 0x0000000107078824 */ /* 0x000fe200078e0a0e */
[----:B------:R-:W-:Y:S02]  /*04c0*/  ISETP.NE.AND P0, PT, R6, RZ, PT ;  /* 0x000000ff0600720c */ /* 0x000fe40003f05270 */
[----:B------:R-:W-:Y:S01]  /*04d0*/  SGXT.U32 R12, R12, 0x6 ;  /* 0x000000060c0c781a */ /* 0x000fe20000000000 */
[----:B------:R-:W-:Y:S01]  /*04e0*/  @!P2 IMAD.MOV R7, RZ, RZ, -R7 ;  /* 0x000000ffff07a224 */ /* 0x000fe200078e0a07 */
[----:B------:R-:W-:Y:S01]  /*04f0*/  LOP3.LUT R6, R9, R6, RZ, 0x3c, !PT ;  /* 0x0000000609067212 */ /* 0x000fe200078e3cff */
[----:B------:R-:W-:Y:S01]  /*0500*/  IMAD.MOV.U32 R9, RZ, RZ, R11 ;  /* 0x000000ffff097224 */ /* 0x000fe200078e000b */
[----:B------:R-:W-:Y:S02]  /*0510*/  ISETP.GE.U32.AND P2, PT, R10, R14, PT ;  /* 0x0000000e0a00720c */ /* 0x000fe40003f46070 */
[----:B------:R-:W-:Y:S01]  /*0520*/  SEL R7, R8, R7, !P0 ;  /* 0x0000000708077207 */ /* 0x000fe20004000000 */
[----:B------:R-:W-:Y:S01]  /*0530*/  IMAD R9, R9, R18, RZ ;  /* 0x0000001209097224 */ /* 0x000fe200078e02ff */
[----:B------:R-:W-:-:S02]  /*0540*/  ISETP.GE.AND P3, PT, R6, RZ, PT ;  /* 0x000000ff0600720c */ /* 0x000fc40003f66270 */
[----:B------:R-:W-:Y:S01]  /*0550*/  IABS R10, R0 ;  /* 0x00000000000a7213 */ /* 0x000fe20000000000 */
[----:B------:R-:W-:Y:S01]  /*0560*/  IMAD.IADD R7, R4, 0x1, R7 ;  /* 0x0000000104077824 */ /* 0x000fe200078e0207 */
[----:B------:R-:W-:Y:S01]  /*0570*/  SGXT.U32 R21, R21, 0x1 ;  /* 0x000000011515781a */ /* 0x000fe20000000000 */
[----:B------:R-:W-:Y:S02]  /*0580*/  IMAD.MOV.U32 R4, RZ, RZ, RZ ;  /* 0x000000ffff047224 */ /* 0x000fe400078e00ff */
[----:B------:R-:W-:Y:S02]  /*0590*/  IMAD.SHL.U32 R7, R7, 0x40, RZ ;  /* 0x0000004007077824 */ /* 0x000fe400078e00ff */
[----:B------:R-:W-:-:S03]  /*05a0*/  IMAD.HI.U32 R4, R5, R9, R4 ;  /* 0x0000000905047227 */ /* 0x000fc600078e0004 */
[----:B------:R-:W-:Y:S01]  /*05b0*/  LOP3.LUT R11, R7, R12, RZ, 0xfc, !PT ;  /* 0x0000000c070b7212 */ /* 0x000fe200078efcff */
[----:B------:R-:W-:Y:S02]  /*05c0*/  IMAD.MOV R10, RZ, RZ, -R10 ;  /* 0x000000ffff0a7224 */ /* 0x000fe400078e0a0a */
[----:B------:R-:W-:Y:S01]  /*05d0*/  @P2 VIADD R3, R3, 0x1 ;  /* 0x0000000103032836 */ /* 0x000fe20000000000 */
[----:B------:R-:W-:Y:S02]  /*05e0*/  IABS R6, R11 ;  /* 0x0000000b00067213 */ /* 0x000fe40000000000 */
[----:B------:R-:W-:Y:S01]  /*05f0*/  ISETP.GE.AND P2, PT, R11, RZ, PT ;  /* 0x000000ff0b00720c */ /* 0x000fe20003f46270 */
[----:B------:R-:W-:Y:S02]  /*0600*/  @!P3 IMAD.MOV R3, RZ, RZ, -R3 ;  /* 0x000000ffff03b224 */ /* 0x000fe400078e0a03 */
[----:B------:R-:W-:Y:S02]  /*0610*/  IMAD.MOV.U32 R5, RZ, RZ, R6 ;  /* 0x000000ffff057224 */ /* 0x000fe400078e0006 */
[----:B------:R-:W-:Y:S01]  /*0620*/  IMAD.MOV.U32 R6, RZ, RZ, R10 ;  /* 0x000000ffff067224 */ /* 0x000fe200078e000a */
[----:B------:R-:W-:Y:S01]  /*0630*/  SEL R3, R8, R3, !P0 ;  /* 0x0000000308037207 */ /* 0x000fe20004000000 */
[----:B------:R-:W-:Y:S01]  /*0640*/  IMAD.HI.U32 R4, R4, R5, RZ ;  /* 0x0000000504047227 */ /* 0x000fe200078e00ff */
[----:B------:R-:W2:Y:S01]  /*0650*/  LDC.64 R10, c[0x0][0x210] ;  /* 0x00008400ff0a7b82 */ /* 0x000ea20000000a00 */
[----:B------:R-:W-:-:S02]  /*0660*/  ISETP.NE.AND P0, PT, R0, RZ, PT ;  /* 0x000000ff0000720c */ /* 0x000fc40003f05270 */
[----:B------:R-:W-:Y:S01]  /*0670*/  IMAD R5, R4, R6, R5 ;  /* 0x0000000604057224 */ /* 0x000fe200078e0205 */
[----:B------:R-:W-:Y:S01]  /*0680*/  LOP3.LUT R6, R12, 0x40, RZ, 0xfc, !PT ;  /* 0x000000400c067812 */ /* 0x000fe200078efcff */
[----:B------:R-:W-:-:S03]  /*0690*/  IMAD.SHL.U32 R3, R3, 0x80, RZ ;  /* 0x0000008003037824 */ /* 0x000fc600078e00ff */
[----:B------:R-:W-:Y:S02]  /*06a0*/  ISETP.GT.U32.AND P1, PT, R18, R5, PT ;  /* 0x000000051200720c */ /* 0x000fe40003f24070 */
[----:B------:R-:W-:Y:S02]  /*06b0*/  LOP3.LUT R20, R3, R12, RZ, 0xfc, !PT ;  /* 0x0000000c03147212 */ /* 0x000fe400078efcff */
[----:B------:R-:W-:-:S03]  /*06c0*/  LOP3.LUT R22, R3, 0x40, R12, 0xfe, !PT ;  /* 0x0000004003167812 */ /* 0x000fc600078efe0c */
[----:B------:R-:W-:-:S04]  /*06d0*/  IMAD.HI R4, R20, 0x2aaaaaab, RZ ;  /* 0x2aaaaaab14047827 */ /* 0x000fc800078e02ff */
[----:B------:R-:W-:Y:S01]  /*06e0*/  IMAD.HI R15, R22, 0x2aaaaaab, RZ ;  /* 0x2aaaaaab160f7827 */ /* 0x000fe200078e02ff */
[----:B------:R-:W-:-:S03]  /*06f0*/  SHF.R.U32.HI R9, RZ, 0x1f, R4 ;  /* 0x0000001fff097819 */ /* 0x000fc60000011604 */
[----:B------:R-:W-:Y:S01]  /*0700*/  @!P1 IMAD.IADD R5, R5, 0x1, -R18 ;  /* 0x0000000105059824 */ /* 0x000fe200078e0a12 */
[----:B------:R-:W-:Y:S01]  /*0710*/  LEA.HI R13, R4, R9, RZ, 0x17 ;  /* 0x00000009040d7211 */ /* 0x000fe200078fb8ff */
[----:B------:R-:W-:Y:S01]  /*0720*/  IMAD.SHL.U32 R4, R2, 0x8, RZ ;  /* 0x0000000802047824 */ /* 0x000fe200078e00ff */
[----:B------:R-:W3:Y:S01]  /*0730*/  LDC.64 R8, c[0x0][0x218] ;  /* 0x00008600ff087b82 */ /* 0x000ee20000000a00 */
[----:B------:R-:W-:Y:S02]  /*0740*/  SHF.R.U32.HI R16, RZ, 0x1f, R15 ;  /* 0x0000001fff107819 */ /* 0x000fe4000001160f */
[----:B------:R-:W-:Y:S02]  /*0750*/  ISETP.GT.U32.AND P1, PT, R18, R5, PT ;  /* 0x000000051200720c */ /* 0x000fe40003f24070 */
[----:B------:R-:W-:Y:S02]  /*0760*/  LOP3.LUT R17, R4, 0x18, R2, 0x48, !PT ;  /* 0x0000001804117812 */ /* 0x000fe400078e4802 */
[----:B------:R-:W-:Y:S01]  /*0770*/  LEA.HI R15, R15, R16, RZ, 0x17 ;  /* 0x000000100f0f7211 */ /* 0x000fe200078fb8ff */
[----:B------:R-:W-:Y:S01]  /*0780*/  IMAD R16, R13, -0xc00, R20 ;  /* 0xfffff4000d107824 */ /* 0x000fe200078e0214 */
[----:B------:R-:W-:Y:S01]  /*0790*/  LOP3.LUT R13, R4, 0x18, RZ, 0xc0, !PT ;  /* 0x00000018040d7812 */ /* 0x000fe200078ec0ff */
[----:B------:R-:W-:-:S06]  /*07a0*/  IMAD R6, R6, 0x20, R17 ;  /* 0x0000002006067824 */ /* 0x000fcc00078e0211 */
[----:B------:R-:W-:Y:S02]  /*07b0*/  @!P1 IMAD.IADD R5, R5, 0x1, -R18 ;  /* 0x0000000105059824 */ /* 0x000fe400078e0a12 */
[----:B------:R-:W-:Y:S01]  /*07c0*/  IMAD R18, R15, -0xc00, R22 ;  /* 0xfffff4000f127824 */ /* 0x000fe200078e0216 */
[--C-:B------:R-:W-:Y:S01]  /*07d0*/  SHF.R.U32.HI R22, RZ, 0x5, R2.reuse ;  /* 0x00000005ff167819 */ /* 0x100fe20000011602 */
[----:B------:R-:W-:Y:S02]  /*07e0*/  IMAD.MOV.U32 R14, RZ, RZ, R5 ;  /* 0x000000ffff0e7224 */ /* 0x000fe400078e0005 */
[----:B------:R-:W-:Y:S01]  /*07f0*/  IMAD R5, R12, 0x20, R17 ;  /* 0x000000200c057824 */ /* 0x000fe200078e0211 */
[----:B------:R-:W-:Y:S01]  /*0800*/  SHF.R.U32.HI R12, RZ, 0x4, R2 ;  /* 0x00000004ff0c7819 */ /* 0x000fe20000011602 */
[----:B------:R-:W-:Y:S01]  /*0810*/  @!P2 IMAD.MOV R14, RZ, RZ, -R14 ;  /* 0x000000ffff0ea224 */ /* 0x000fe200078e0a0e */
[----:B------:R-:W-:Y:S01]  /*0820*/  @!P0 LOP3.LUT R14, RZ, R0, RZ, 0x33, !PT ;  /* 0x00000000ff0e8212 */ /* 0x000fe200078e33ff */
[--C-:B------:R-:W-:Y:S01]  /*0830*/  IMAD R17, R16, 0xc00, R13.reuse ;  /* 0x00000c0010117824 */ /* 0x100fe200078e020d */
[----:B------:R-:W-:Y:S01]  /*0840*/  SGXT.U32 R12, R12, 0x4 ;  /* 0x000000040c0c781a */ /* 0x000fe20000000000 */
[--C-:B------:R-:W-:Y:S01]  /*0850*/  IMAD R19, R18, 0xc00, R13.reuse ;  /* 0x00000c0012137824 */ /* 0x100fe200078e020d */
[----:B------:R-:W-:Y:S01]  /*0860*/  LOP3.LUT R20, R22, 0x7fffffc, RZ, 0xc0, !PT ;  /* 0x07fffffc16147812 */ /* 0x000fe200078ec0ff */
[----:B------:R-:W-:Y:S01]  /*0870*/  IMAD R15, R14, 0xc00, R13 ;  /* 0x00000c000e0f7824 */ /* 0x000fe200078e020d */
[----:B------:R-:W-:Y:S01]  /*0880*/  LOP3.LUT R7, R7, R12, RZ, 0xfc, !PT ;  /* 0x0000000c07077212 */ /* 0x000fe200078efcff */
[----:B---3--:R-:W-:Y:S01]  /*0890*/  IMAD.WIDE R12, R17, 0x2, R8 ;  /* 0x00000002110c7825 */ /* 0x008fe200078e0208 */
[----:B------:R-:W-:-:S03]  /*08a0*/  LEA R17, R6, UR6, 0x1 ;  /* 0x0000000606117c11 */ /* 0x000fc6000f8e08ff */
[----:B--2---:R-:W-:Y:S01]  /*08b0*/  IMAD.WIDE R10, R15, 0x2, R10 ;  /* 0x000000020f0a7825 */ /* 0x004fe200078e020a */
[----:B------:R-:W-:-:S03]  /*08c0*/  IADD3 R23, P1, R12, 0xc0, RZ ;  /* 0x000000c00c177810 */ /* 0x000fc60007f3e0ff */
[----:B------:R-:W-:Y:S01]  /*08d0*/  IMAD.WIDE R14, R19, 0x2, R8 ;  /* 0x00000002130e7825 */ /* 0x000fe200078e0208 */
[----:B------:R-:W-:Y:S02]  /*08e0*/  LEA R8, R5, UR6, 0x1 ;  /* 0x0000000605087c11 */ /* 0x000fe4000f8e08ff */
[----:B------:R-:W-:Y:S01]  /*08f0*/  IADD3 R57, P0, R10, 0xc0, RZ ;  /* 0x000000c00a397810 */ /* 0x000fe20007f1e0ff */
[----:B------:R-:W-:Y:S02]  /*0900*/  IMAD.X R58, RZ, RZ, R13, P1 ;  /* 0x000000ffff3a7224 */ /* 0x000fe400008e060d */
[----:B------:R-:W-:Y:S01]  /*0910*/  @!PT LDS RZ, [RZ] ;  /* 0x00000000fffff984 */ /* 0x000fe20000000800 */
[----:B------:R-:W-:Y:S01]  /*0920*/  @!PT LDS RZ, [RZ] ;  /* 0x00000000fffff984 */ /* 0x000fe20000000800 */
[----:B------:R-:W-:Y:S01]  /*0930*/  @!PT LDS RZ, [RZ] ;  /* 0x00000000fffff984 */ /* 0x000fe20000000800 */
[----:B------:R-:W-:Y:S01]  /*0940*/  LDGSTS.E.BYPASS.128 [R8], desc[UR20][R10.64] ;  /* 0x000000000a087fae */ /* 0x000fe2000b901c54 */
[----:B------:R-:W-:Y:S02]  /*0950*/  IMAD.MOV.U32 R9, RZ, RZ, -0x20 ;  /* 0xffffffe0ff097424 */ /* 0x000fe400078e00ff */
[----:B------:R-:W-:Y:S01]  /*0960*/  IMAD.X R60, RZ, RZ, R11, P0 ;  /* 0x000000ffff3c7224 */ /* 0x000fe200000e060b */
[----:B------:R-:W0:Y:S01]  /*0970*/  LDGDEPBAR ;  /* 0x00000000000079af */ /* 0x000e220000000000 */
[----:B------:R-:W-:-:S03]  /*0980*/  IADD3 R56, P0, R14, 0xc0, RZ ;  /* 0x000000c00e387810 */ /* 0x000fc60007f1e0ff */
[----:B------:R-:W-:Y:S02]  /*0990*/  LDGSTS.E.BYPASS.128 [R8+0x4000], desc[UR20][R12.64] ;  /* 0x040000000c087fae */ /* 0x000fe4000b901c54 */
[----:B------:R-:W-:Y:S02]  /*09a0*/  IMAD.X R61, RZ, RZ, R15, P0 ;  /* 0x000000ffff3d7224 */ /* 0x000fe400000e060f */
[----:B------:R-:W-:Y:S04]  /*09b0*/  LDGSTS.E.BYPASS.128 [R17+0x4000], desc[UR20][R14.64] ;  /* 0x040000000e117fae */ /* 0x000fe8000b901c54 */
[----:B------:R-:W0:Y:S01]  /*09c0*/  LDGDEPBAR ;  /* 0x00000000000079af */ /* 0x000e220000000000 */
[----:B------:R-:W-:Y:S06]  /*09d0*/  BAR.SYNC.DEFER_BLOCKING 0x0 ;  /* 0x0000000000007b1d */ /* 0x000fec0000010000 */
[----:B------:R-:W-:Y:S01]  /*09e0*/  @!PT LDS RZ, [RZ] ;  /* 0x00000000fffff984 */ /* 0x000fe20000000800 */
[----:B------:R-:W-:Y:S01]  /*09f0*/  @!PT LDS RZ, [RZ] ;  /* 0x00000000fffff984 */ /* 0x000fe20000000800 */
[----:B------:R-:W-:Y:S01]  /*0a00*/  @!PT LDS RZ, [RZ] ;  /* 0x00000000fffff984 */ /* 0x000fe20000000800 */
[----:B------:R-:W-:Y:S04]  /*0a10*/  LDGSTS.E.BYPASS.128 [R8+0x1000], desc[UR20][R10.64+0x40] ;  /* 0x010000400a087fae */ /* 0x000fe8000b901c54 */
[----:B------:R-:W0:Y:S04]  /*0a20*/  LDGDEPBAR ;  /* 0x00000000000079af */ /* 0x000e280000000000 */
[----:B------:R-:W-:Y:S04]  /*0a30*/  LDGSTS.E.BYPASS.128 [R8+0x6000], desc[UR20][R12.64+0x40] ;  /* 0x060000400c087fae */ /* 0x000fe8000b901c54 */
[----:B------:R-:W-:Y:S04]  /*0a40*/  LDGSTS.E.BYPASS.128 [R17+0x6000], desc[UR20][R14.64+0x40] ;  /* 0x060000400e117fae */ /* 0x000fe8000b901c54 */
[----:B------:R-:W0:Y:S01]  /*0a50*/  LDGDEPBAR ;  /* 0x00000000000079af */ /* 0x000e220000000000 */
[----:B------:R-:W-:Y:S06]  /*0a60*/  BAR.SYNC.DEFER_BLOCKING 0x0 ;  /* 0x0000000000007b1d */ /* 0x000fec0000010000 */
[----:B------:R-:W-:Y:S01]  /*0a70*/  @!PT LDS RZ, [RZ] ;  /* 0x00000000fffff984 */ /* 0x000fe20000000800 */
[----:B------:R-:W-:Y:S01]  /*0a80*/  @!PT LDS RZ, [RZ] ;  /* 0x00000000fffff984 */ /* 0x000fe20000000800 */
[----:B------:R-:W-:Y:S01]  /*0a90*/  @!PT LDS RZ, [RZ] ;  /* 0x00000000fffff984 */ /* 0x000fe20000000800 */
[----:B------:R2:W-:Y:S04]  /*0aa0*/  LDGSTS.E.BYPASS.128 [R8+0x2000], desc[UR20][R10.64+0x80] ;  /* 0x020000800a087fae */ /* 0x0005e8000b901c54 */
[----:B------:R-:W0:Y:S04]  /*0ab0*/  LDGDEPBAR ;  /* 0x00000000000079af */ /* 0x000e280000000000 */
[----:B------:R3:W-:Y:S04]  /*0ac0*/  LDGSTS.E.BYPASS.128 [R8+0x8000], desc[UR20][R12.64+0x80] ;  /* 0x080000800c087fae */ /* 0x0007e8000b901c54 */
[----:B------:R4:W-:Y:S01]  /*0ad0*/  LDGSTS.E.BYPASS.128 [R17+0x8000], desc[UR20][R14.64+0x80] ;  /* 0x080000800e117fae */ /* 0x0009e2000b901c54 */
[----:B--2---:R-:W-:-:S03]  /*0ae0*/  IMAD.SHL.U32 R10, R2, 0x2, RZ ;  /* 0x00000002020a7824 */ /* 0x004fc600078e00ff */
[----:B------:R-:W0:Y:S02]  /*0af0*/  LDGDEPBAR ;  /* 0x00000000000079af */ /* 0x000e240000000000 */
[----:B---3--:R-:W-:-:S04]  /*0b00*/  LOP3.LUT R12, R10, 0x100, RZ, 0xc0, !PT ;  /* 0x000001000a0c7812 */ /* 0x008fc800078ec0ff */
[C---:B------:R-:W-:Y:S02]  /*0b10*/  LOP3.LUT R10, R12.reuse, 0x2000000, RZ, 0xfc, !PT ;  /* 0x020000000c0a7812 */ /* 0x040fe400078efcff */
[----:B----4-:R-:W-:-:S07]  /*0b20*/  LOP3.LUT R12, R12, 0x2000002, RZ, 0xfc, !PT ;  /* 0x020000020c0c7812 */ /* 0x010fce00078efcff */
.L_x_0:
[----:B------:R-:W-:Y:S01]  /*0b30*/  UIADD3 UR4, UR4, 0x1, URZ ;  /* 0x0000000104047890 */ /* 0x000fe2000fffe03f */
[----:B------:R-:W2:Y:S01]  /*0b40*/  SHFL.IDX PT, R11, R20, RZ, 0x1f ;  /* 0x00001fff140b7589 */ /* 0x000ea200000e0000 */
[----:B------:R-:W-:Y:S01]  /*0b50*/  IMAD.MOV.U32 R13, RZ, RZ, R10 ;  /* 0x000000ffff0d7224 */ /* 0x000fe200078e000a */
[----:B------:R-:W-:Y:S01]  /*0b60*/  UMOV UR5, URZ ;  /* 0x0000003f00057c82 */ /* 0x000fe20008000000 */
[----:B------:R-:W-:Y:S01]  /*0b70*/  UISETP.GE.AND UP0, UPT, UR4, 0x4, UPT ;  /* 0x000000040400788c */ /* 0x000fe2000bf06270 */
[----:B------:R-:W-:-:S04]  /*0b80*/  DEPBAR.LE SB0, 0x4 ;  /* 0x000081000000791a */ /* 0x000fc80000000000 */
[----:B------:R-:W-:Y:S01]  /*0b90*/  USEL UR16, UR4, URZ, !UP0 ;  /* 0x0000003f04107287 */ /* 0x000fe2000c000000 */
[----:B------:R-:W-:Y:S01]  /*0ba0*/  BAR.SYNC.DEFER_BLOCKING 0x0 ;  /* 0x0000000000007b1d */ /* 0x000fe20000010000 */
[----:B------:R-:W-:Y:S02]  /*0bb0*/  VIADD R59, R59, 0x1 ;  /* 0x000000013b3b7836 */ /* 0x000fe40000000000 */
[----:B------:R-:W-:Y:S01]  /*0bc0*/  ULEA UR4, UR16, UR22, 0xd ;  /* 0x0000001610047291 */ /* 0x000fe2000f8e683f */
[----:B------:R-:W-:Y:S02]  /*0bd0*/  IMAD.MOV.U32 R16, RZ, RZ, R23 ;  /* 0x000000ffff107224 */ /* 0x000fe400078e0017 */
[----:B------:R-:W-:Y:S01]  /*0be0*/  ISETP.GE.AND P1, PT, R59, 0x4, PT ;  /* 0x000000043b00780c */ /* 0x000fe20003f26270 */
[----:B------:R-:W-:-:S03]  /*0bf0*/  USHF.R.U32.HI UR4, URZ, 0x4, UR4 ;  /* 0x000000043f047899 */ /* 0x000fc60008011604 */
[----:B------:R-:W-:Y:S01]  /*0c00*/  SEL R59, R59, RZ, !P1 ;  /* 0x000000ff3b3b7207 */ /* 0x000fe20004800000 */
[----:B------:R-:W-:-:S03]  /*0c10*/  ULOP3.LUT UR4, UR4, 0x3fff, URZ, 0xc0, !UPT ;  /* 0x00003fff04047892 */ /* 0x000fc6000f8ec03f */
[C---:B------:R-:W-:Y:S01]  /*0c20*/  LEA R18, R59.reuse, UR22, 0xd ;  /* 0x000000163b127c11 */ /* 0x040fe2000f8e68ff */
[----:B------:R-:W-:Y:S01]  /*0c30*/  IMAD R17, R59, 0x1000, R8 ;  /* 0x000010003b117824 */ /* 0x000fe200078e0208 */
[----:B--2---:R-:W-:Y:S01]  /*0c40*/  R2UR UR8, R11 ;  /* 0x000000000b0872ca */ /* 0x004fe200000e0000 */
[----:B------:R-:W-:Y:S01]  /*0c50*/  IMAD.MOV.U32 R11, RZ, RZ, -0x7fffffe0 ;  /* 0x80000020ff0b7424 */ /* 0x000fe200078e00ff */
[----:B------:R-:W-:Y:S01]  /*0c60*/  UMOV UR7, UR4 ;  /* 0x0000000400077c82 */ /* 0x000fe20008000000 */
[--C-:B------:R-:W-:Y:S01]  /*0c70*/  IMAD R19, R5, 0x2, R18.reuse ;  /* 0x0000000205137824 */ /* 0x100fe200078e0212 */
[----:B------:R-:W-:Y:S01]  /*0c80*/  IADD3 R14, P0, R13, UR7, RZ ;  /* 0x000000070d0e7c10 */ /* 0x000fe2000ff1e0ff */
[----:B------:R-:W-:Y:S01]  /*0c90*/  IMAD.MOV.U32 R13, RZ, RZ, R11 ;  /* 0x000000ffff0d7224 */ /* 0x000fe200078e000b */
[----:B------:R-:W-:Y:S01]  /*0ca0*/  UMOV UR7, UR5 ;  /* 0x0000000500077c82 */ /* 0x000fe20008000000 */
[----:B------:R-:W-:Y:S01]  /*0cb0*/  IMAD R23, R6, 0x2, R18 ;  /* 0x0000000206177824 */ /* 0x000fe200078e0212 */
[----:B------:R-:W-:Y:S01]  /*0cc0*/  R2UR UR10, R14 ;  /* 0x000000000e0a72ca */ /* 0x000fe200000e0000 */
[----:B------:R-:W-:Y:S01]  /*0cd0*/  WARPGROUP.ARRIVE ;  /* 0x00000000000079c5 */ /* 0x000fe20000000000 */
[----:B------:R-:W-:Y:S01]  /*0ce0*/  IADD3.X R15, R13, UR7, RZ, P0, !PT ;  /* 0x000000070d0f7c10 */ /* 0x000fe200087fe4ff */
[----:B------:R-:W-:Y:S01]  /*0cf0*/  ULEA UR7, UR16, UR6, 0xc ;  /* 0x0000000610077291 */ /* 0x000fe2000f8e603f */
[----:B------:R-:W-:Y:S01]  /*0d00*/  IMAD.MOV.U32 R13, RZ, RZ, -0x7fffffe0 ;  /* 0x80000020ff0d7424 */ /* 0x000fe200078e00ff */
[----:B------:R-:W-:Y:S01]  /*0d10*/  USHF.L.U32 UR8, UR8, 0x6, URZ ;  /* 0x0000000608087899 */ /* 0x000fe2000800063f */
[----:B------:R-:W-:Y:S01]  /*0d20*/  R2UR UR11, R15 ;  /* 0x000000000f0b72ca */ /* 0x000fe200000e0000 */
[----:B------:R-:W-:Y:S01]  /*0d30*/  USHF.R.U32.HI UR9, URZ, 0x4, UR7 ;  /* 0x000000043f097899 */ /* 0x000fe20008011607 */
[----:B------:R-:W-:Y:S01]  /*0d40*/  IMAD.MOV.U32 R14, RZ, RZ, R12 ;  /* 0x000000ffff0e7224 */ /* 0x000fe200078e000c */
[----:B------:R-:W-:Y:S01]  /*0d50*/  ULOP3.LUT UR7, UR8, 0xc0, URZ, 0xc0, !UPT ;  /* 0x000000c008077892 */ /* 0x000fe2000f8ec03f */
[----:B------:R-:W-:Y:S01]  /*0d60*/  IMAD.MOV.U32 R15, RZ, RZ, R13 ;  /* 0x000000ffff0f7224 */ /* 0x000fe200078e000d */
[----:B------:R-:W-:Y:S01]  /*0d70*/  ULOP3.LUT UR9, UR9, 0x3fff, URZ, 0xc0, !UPT ;  /* 0x00003fff09097892 */ /* 0x000fe2000f8ec03f */
[----:B------:R-:W-:Y:S01]  /*0d80*/  IMAD.MOV.U32 R18, RZ, RZ, R56 ;  /* 0x000000ffff127224 */ /* 0x000fe200078e0038 */
[----:B------:R-:W-:Y:S01]  /*0d90*/  UIADD3 UR16, UR16, 0x1, URZ ;  /* 0x0000000110107890 */ /* 0x000fe2000fffe03f */
[----:B------:R-:W-:Y:S01]  /*0da0*/  VIADD R56, R9, 0x40 ;  /* 0x0000004009387836 */ /* 0x000fe20000000000 */
[----:B------:R-:W-:-:S04]  /*0db0*/  UIADD3 UR12, UP0, UR7, UR9, URZ ;  /* 0x00000009070c7290 */ /* 0x000fc8000ff1e03f */
[----:B------:R-:W-:Y:S02]  /*0dc0*/  UIADD3.X UR13, URZ, URZ, URZ, UP0, !UPT ;  /* 0x0000003f3f0d7290 */ /* 0x000fe400087fe43f */
[----:B------:R-:W-:Y:S02]  /*0dd0*/  ULOP3.LUT UR8, UR12, 0x1000000, URZ, 0xfc, !UPT ;  /* 0x010000000c087892 */ /* 0x000fe4000f8efc3f */
[----:B------:R-:W-:Y:S02]  /*0de0*/  ULOP3.LUT UR9, UR13, 0x80000020, URZ, 0xfc, !UPT ;  /* 0x800000200d097892 */ /* 0x000fe4000f8efc3f */
[----:B------:R-:W-:-:S07]  /*0df0*/  UISETP.GE.AND UP0, UPT, UR16, 0x4, UPT ;  /* 0x000000041000788c */ /* 0x000fce000bf06270 */
[----:B------:R-:W-:Y:S01]  /*0e00*/  HGMMA.64x64x16.F32.BF16 R24, gdesc[UR8], R24 ;  /* 0x00e00000081879f0 */ /* 0x000fe20008701818 */
[----:B------:R-:W-:Y:S01]  /*0e10*/  UMOV UR8, UR4 ;  /* 0x0000000400087c82 */ /* 0x000fe20008000000 */
[----:B------:R-:W-:Y:S01]  /*0e20*/  UMOV UR9, 0x80000020 ;  /* 0x8000002000097882 */ /* 0x000fe20000000000 */
[----:B------:R-:W-:Y:S01]  /*0e30*/  IADD3 R14, P0, R14, UR8, RZ ;  /* 0x000000080e0e7c10 */ /* 0x000fe2000ff1e0ff */
[----:B------:R-:W-:Y:S01]  /*0e40*/  UMOV UR8, 0x1000002 ;  /* 0x0100000200087882 */ /* 0x000fe20000000000 */
[----:B------:R-:W-:Y:S02]  /*0e50*/  USEL UR10, UR16, URZ, !UP0 ;  /* 0x0000003f100a7287 */ /* 0x000fe4000c000000 */
[----:B------:R-:W-:Y:S01]  /*0e60*/  IADD3.X R15, R15, UR5, RZ, P0, !PT ;  /* 0x000000050f0f7c10 */ /* 0x000fe200087fe4ff */
[----:B------:R-:W-:Y:S01]  /*0e70*/  UIADD3.64 UR12, UR12, UR8, URZ ;  /* 0x000000080c0c7297 */ /* 0x000fe2000fffe03f */
[----:B------:R-:W-:Y:S01]  /*0e80*/  R2UR UR14, R14 ;  /* 0x000000000e0e72ca */ /* 0x000fe200000e0000 */
[----:B------:R-:W-:Y:S01]  /*0e90*/  ULEA UR4, UR10, UR22, 0xd ;  /* 0x000000160a047291 */ /* 0x000fe2000f8e683f */
[----:B------:R-:W-:Y:S01]  /*0ea0*/  R2UR UR15, R15 ;  /* 0x000000000f0f72ca */ /* 0x000fe200000e0000 */
[----:B------:R-:W-:Y:S01]  /*0eb0*/  IMAD.MOV.U32 R14, RZ, RZ, R10 ;  /* 0x000000ffff0e7224 */ /* 0x000fe200078e000a */
[----:B------:R-:W-:Y:S01]  /*0ec0*/  UMOV UR5, URZ ;  /* 0x0000003f00057c82 */ /* 0x000fe20008000000 */
[----:B------:R-:W-:Y:S01]  /*0ed0*/  USHF.R.U32.HI UR4, URZ, 0x4, UR4 ;  /* 0x000000043f047899 */ /* 0x000fe20008011604 */
[----:B------:R-:W-:-:S03]  /*0ee0*/  IMAD.MOV.U32 R15, RZ, RZ, R11 ;  /* 0x000000ffff0f7224 */ /* 0x000fc600078e000b */
[----:B------:R-:W-:-:S07]  /*0ef0*/  ULOP3.LUT UR4, UR4, 0x3fff, URZ, 0xc0, !UPT ;  /* 0x00003fff04047892 */ /* 0x000fce000f8ec03f */
[----:B------:R-:W-:Y:S02]  /*0f00*/  UMOV UR11, UR4 ;  /* 0x00000004000b7c82 */ /* 0x000fe40008000000 */
[----:B------:R-:W-:Y:S01]  /*0f10*/  IADD3 R14, P0, R14, UR11, RZ ;  /* 0x0000000b0e0e7c10 */ /* 0x000fe2000ff1e0ff */
[----:B------:R-:W-:-:S03]  /*0f20*/  UMOV UR11, UR5 ;  /* 0x00000005000b7c82 */ /* 0x000fc60008000000 */
[----:B------:R-:W-:Y:S01]  /*0f30*/  IADD3.X R15, R15, UR11, RZ, P0, !PT ;  /* 0x0000000b0f0f7c10 */ /* 0x000fe200087fe4ff */
[----:B------:R-:W-:Y:S01]  /*0f40*/  UMOV UR11, UR4 ;  /* 0x00000004000b7c82 */ /* 0x000fe20008000000 */
[----:B------:R-:W-:Y:S02]  /*0f50*/  ULEA UR4, UR10, UR6, 0xc ;  /* 0x000000060a047291 */ /* 0x000fe4000f8e603f */
[----:B------:R-:W-:Y:S02]  /*0f60*/  UIADD3 UR10, UR10, 0x1, URZ ;  /* 0x000000010a0a7890 */ /* 0x000fe4000fffe03f */
[----:B------:R-:W-:-:S04]  /*0f70*/  USHF.R.U32.HI UR4, URZ, 0x4, UR4 ;  /* 0x000000043f047899 */ /* 0x000fc80008011604 */
[----:B------:R-:W-:-:S04]  /*0f80*/  ULOP3.LUT UR4, UR4, 0x3fff, URZ, 0xc0, !UPT ;  /* 0x00003fff04047892 */ /* 0x000fc8000f8ec03f */
[----:B------:R-:W-:-:S04]  /*0f90*/  UIADD3 UR16, UP0, UR7, UR4, URZ ;  /* 0x0000000407107290 */ /* 0x000fc8000ff1e03f */
[----:B------:R-:W-:Y:S02]  /*0fa0*/  UIADD3.X UR17, URZ, URZ, URZ, UP0, !UPT ;  /* 0x0000003f3f117290 */ /* 0x000fe400087fe43f */
[----:B------:R-:W-:-:S04]  /*0fb0*/  UISETP.GE.AND UP0, UPT, UR10, 0x4, UPT ;  /* 0x000000040a00788c */ /* 0x000fc8000bf06270 */
[----:B------:R-:W-:-:S04]  /*0fc0*/  USEL UR10, UR10, URZ, !UP0 ;  /* 0x0000003f0a0a7287 */ /* 0x000fc8000c000000 */
[----:B------:R-:W-:-:S04]  /*0fd0*/  ULEA UR4, UR10, UR22, 0xd ;  /* 0x000000160a047291 */ /* 0x000fc8000f8e683f */
[----:B------:R-:W-:-:S04]  /*0fe0*/  USHF.R.U32.HI UR4, URZ, 0x4, UR4 ;  /* 0x000000043f047899 */ /* 0x000fc80008011604 */
[----:B------:R-:W-:Y:S01]  /*0ff0*/  ULOP3.LUT UR4, UR4, 0x3fff, URZ, 0xc0, !UPT ;  /* 0x00003fff04047892 */ /* 0x000fe2000f8ec03f */
[----:B------:R-:W-:Y:S01]  /*1000*/  HGMMA.64x64x16.F32.BF16 R24, gdesc[UR12], R24, gsb0 ;  /* 0x00e000000c1879f0 */ /* 0x000fe20008001818 */
[----:B------:R-:W-:Y:S01]  /*1010*/  R2UR UR14, R14 ;  /* 0x000000000e0e72ca */ /* 0x000fe200000e0000 */
[----:B------:R-:W-:Y:S01]  /*1020*/  IMAD.MOV.U32 R14, RZ, RZ, R12 ;  /* 0x000000ffff0e7224 */ /* 0x000fe200078e000c */
[----:B------:R-:W-:Y:S01]  /*1030*/  R2UR UR15, R15 ;  /* 0x000000000f0f72ca */ /* 0x000fe200000e0000 */
[----:B------:R-:W-:Y:S01]  /*1040*/  IMAD.MOV.U32 R15, RZ, RZ, R13 ;  /* 0x000000ffff0f7224 */ /* 0x000fe200078e000d */
[----:B------:R-:W-:Y:S02]  /*1050*/  ULOP3.LUT UR12, UR16, 0x1000000, URZ, 0xfc, !UPT ;  /* 0x01000000100c7892 */ /* 0x000fe4000f8efc3f */
[----:B------:R-:W-:Y:S01]  /*1060*/  IADD3 R14, P0, R14, UR11, RZ ;  /* 0x0000000b0e0e7c10 */ /* 0x000fe2000ff1e0ff */
[----:B------:R-:W-:Y:S02]  /*1070*/  ULOP3.LUT UR13, UR17, 0x80000020, URZ, 0xfc, !UPT ;  /* 0x80000020110d7892 */ /* 0x000fe4000f8efc3f */
[----:B------:R-:W-:Y:S01]  /*1080*/  UIADD3.64 UR16, UR16, UR8, URZ ;  /* 0x0000000810107297 */ /* 0x000fe2000fffe03f */
[----:B------:R-:W-:Y:S01]  /*1090*/  R2UR UR18, R14 ;  /* 0x000000000e1272ca */ /* 0x000fe200000e0000 */
[----:B------:R-:W-:Y:S01]  /*10a0*/  VIADD R14, R9, 0x20 ;  /* 0x00000020090e7836 */ /* 0x000fe20000000000 */
[----:B------:R-:W-:Y:S01]  /*10b0*/  IADD3.X R15, R15, UR5, RZ, P0, !PT ;  /* 0x000000050f0f7c10 */ /* 0x000fe200087fe4ff */
[----:B------:R-:W-:Y:S01]  /*10c0*/  UMOV UR11, UR4 ;  /* 0x00000004000b7c82 */ /* 0x000fe20008000000 */
[----:B------:R-:W-:-:S02]  /*10d0*/  UMOV UR5, URZ ;  /* 0x0000003f00057c82 */ /* 0x000fc40008000000 */
[----:B------:R-:W-:Y:S01]  /*10e0*/  ISETP.GE.U32.AND P0, PT, R14, 0xba0, PT ;  /* 0x00000ba00e00780c */ /* 0x000fe20003f06070 */
[----:B------:R-:W-:Y:S01]  /*10f0*/  IMAD.MOV.U32 R14, RZ, RZ, R57 ;  /* 0x000000ffff0e7224 */ /* 0x000fe200078e0039 */
[----:B------:R-:W-:Y:S01]  /*1100*/  R2UR UR19, R15 ;  /* 0x000000000f1372ca */ /* 0x000fe200000e0000 */
[----:B------:R-:W-:Y:S01]  /*1110*/  IMAD.MOV.U32 R15, RZ, RZ, R60 ;  /* 0x000000ffff0f7224 */ /* 0x000fe200078e003c */
[----:B------:R-:W-:Y:S02]  /*1120*/  WARPGROUP.DEPBAR.LE gsb0, 0x1 ;  /* 0x00008000000079c5 */ /* 0x000fe40000010100 */
[----:B------:R-:W-:Y:S07]  /*1130*/  BAR.SYNC.DEFER_BLOCKING 0x0 ;  /* 0x0000000000007b1d */ /* 0x000fee0000010000 */
[----:B------:R-:W-:Y:S01]  /*1140*/  @!PT LDS RZ, [RZ] ;  /* 0x00000000fffff984 */ /* 0x000fe20000000800 */
[----:B------:R-:W-:Y:S01]  /*1150*/  @!PT LDS RZ, [RZ] ;  /* 0x00000000fffff984 */ /* 0x000fe20000000800 */
[----:B------:R-:W-:Y:S01]  /*1160*/  @!PT LDS RZ, [RZ] ;  /* 0x00000000fffff984 */ /* 0x000fe20000000800 */
[----:B------:R2:W-:Y:S04]  /*1170*/  LDGSTS.E.BYPASS.128 [R17], desc[UR20][R14.64], !P0 ;  /* 0x000000000e117fae */ /* 0x0005e8000c101c54 */
[----:B------:R-:W0:Y:S01]  /*1180*/  LDGDEPBAR ;  /* 0x00000000000079af */ /* 0x000e220000000000 */
[----:B--2---:R-:W-:-:S05]  /*1190*/  IMAD.MOV.U32 R17, RZ, RZ, R58 ;  /* 0x000000ffff117224 */ /* 0x004fca00078e003a */
[----:B------:R2:W-:Y:S02]  /*11a0*/  LDGSTS.E.BYPASS.128 [R19], desc[UR20][R16.64], !P0 ;  /* 0x0000000010137fae */ /* 0x0005e4000c101c54 */
[----:B--2---:R-:W-:-:S05]  /*11b0*/  IMAD.MOV.U32 R19, RZ, RZ, R61 ;  /* 0x000000ffff137224 */ /* 0x004fca00078e003d */
[----:B------:R2:W-:Y:S01]  /*11c0*/  LDGSTS.E.BYPASS.128 [R23], desc[UR20][R18.64], !P0 ;  /* 0x0000000012177fae */ /* 0x0005e2000c101c54 */
[----:B------:R-:W-:-:S03]  /*11d0*/  ISETP.GE.U32.AND P0, PT, R56, 0xba0, PT ;  /* 0x00000ba03800780c */ /* 0x000fc60003f06070 */
[----:B------:R-:W0:Y:S01]  /*11e0*/  LDGDEPBAR ;  /* 0x00000000000079af */ /* 0x000e220000000000 */
[----:B--2---:R-:W-:-:S05]  /*11f0*/  VIADD R23, R59, 0x1 ;  /* 0x000000013b177836 */ /* 0x004fca0000000000 */
[----:B------:R-:W-:-:S04]  /*1200*/  ISETP.GE.AND P1, PT, R23, 0x4, PT ;  /* 0x000000041700780c */ /* 0x000fc80003f26270 */
[----:B------:R-:W-:-:S04]  /*1210*/  SEL R23, R23, RZ, !P1 ;  /* 0x000000ff17177207 */ /* 0x000fc80004800000 */
[C---:B------:R-:W-:Y:S01]  /*1220*/  LEA R56, R23.reuse, UR22, 0xd ;  /* 0x0000001617387c11 */ /* 0x040fe2000f8e68ff */
[----:B------:R-:W-:Y:S01]  /*1230*/  IMAD R57, R23, 0x1000, R8 ;  /* 0x0000100017397824 */ /* 0x000fe200078e0208 */
[----:B------:R-:W-:-:S04]  /*1240*/  DEPBAR.LE SB0, 0x4 ;  /* 0x000081000000791a */ /* 0x000fc80000000000 */
[----:B------:R-:W-:Y:S01]  /*1250*/  BAR.SYNC.DEFER_BLOCKING 0x0 ;  /* 0x0000000000007b1d */ /* 0x000fe20000010000 */
[--C-:B------:R-:W-:Y:S02]  /*1260*/  IMAD R59, R5, 0x2, R56.reuse ;  /* 0x00000002053b7824 */ /* 0x100fe400078e0238 */
[----:B------:R-:W-:Y:S02]  /*1270*/  IMAD R61, R6, 0x2, R56 ;  /* 0x00000002063d7824 */ /* 0x000fe400078e0238 */
[----:B------:R-:W-:Y:S02]  /*1280*/  IMAD.MOV.U32 R56, RZ, RZ, R10 ;  /* 0x000000ffff387224 */ /* 0x000fe400078e000a */
[----:B------:R-:W-:-:S05]  /*1290*/  VIADD R23, R23, 0x1 ;  /* 0x0000000117177836 */ /* 0x000fca0000000000 */
[----:B------:R-:W-:-:S04]  /*12a0*/  ISETP.GE.AND P1, PT, R23, 0x4, PT ;  /* 0x000000041700780c */ /* 0x000fc80003f26270 */
[----:B------:R-:W-:Y:S01]  /*12b0*/  SEL R23, R23, RZ, !P1 ;  /* 0x000000ff17177207 */ /* 0x000fe20004800000 */
[----:B------:R-:W-:-:S06]  /*12c0*/  WARPGROUP.ARRIVE ;  /* 0x00000000000079c5 */ /* 0x000fcc0000000000 */
[----:B------:R-:W-:Y:S04]  /*12d0*/  HGMMA.64x64x16.F32.BF16 R24, gdesc[UR12], R24 ;  /* 0x00e000000c1879f0 */ /* 0x000fe80008701818 */
[----:B------:R-:W-:Y:S03]  /*12e0*/  HGMMA.64x64x16.F32.BF16 R24, gdesc[UR16], R24, gsb0 ;  /* 0x00e00000101879f0 */ /* 0x000fe60008001818 */
[----:B------:R-:W-:Y:S02]  /*12f0*/  WARPGROUP.DEPBAR.LE gsb0, 0x1 ;  /* 0x00008000000079c5 */ /* 0x000fe40000010100 */
[----:B------:R-:W-:Y:S06]  /*1300*/  BAR.SYNC.DEFER_BLOCKING 0x0 ;  /* 0x0000000000007b1d */ /* 0x000fec0000010000 */
[----:B------:R-:W-:Y:S01]  /*1310*/  @!PT LDS RZ, [RZ] ;  /* 0x00000000fffff984 */ /* 0x000fe20000000800 */
[----:B------:R-:W-:Y:S01]  /*1320*/  @!PT LDS RZ, [RZ] ;  /* 0x00000000fffff984 */ /* 0x000fe20000000800 */
[----:B------:R-:W-:Y:S01]  /*1330*/  @!PT LDS RZ, [RZ] ;  /* 0x00000000fffff984 */ /* 0x000fe20000000800 */
[----:B------:R2:W-:Y:S04]  /*1340*/  LDGSTS.E.BYPASS.128 [R57], desc[UR20][R14.64+0x40], !P0 ;  /* 0x000000400e397fae */ /* 0x0005e8000c101c54 */
[----:B------:R-:W0:Y:S04]  /*1350*/  LDGDEPBAR ;  /* 0x00000000000079af */ /* 0x000e280000000000 */
[----:B------:R3:W-:Y:S04]  /*1360*/  LDGSTS.E.BYPASS.128 [R59], desc[UR20][R16.64+0x40], !P0 ;  /* 0x00000040103b7fae */ /* 0x0007e8000c101c54 */
[----:B------:R4:W-:Y:S01]  /*1370*/  LDGSTS.E.BYPASS.128 [R61], desc[UR20][R18.64+0x40], !P0 ;  /* 0x00000040123d7fae */ /* 0x0009e2000c101c54 */
[----:B--2---:R-:W-:Y:S01]  /*1380*/  IMAD.MOV.U32 R57, RZ, RZ, R11 ;  /* 0x000000ffff397224 */ /* 0x004fe200078e000b */
[----:B------:R-:W-:Y:S01]  /*1390*/  IADD3 R56, P0, R56, UR11, RZ ;  /* 0x0000000b38387c10 */ /* 0x000fe2000ff1e0ff */
[----:B------:R-:W-:Y:S01]  /*13a0*/  UMOV UR11, UR5 ;  /* 0x00000005000b7c82 */ /* 0x000fe20008000000 */
[----:B------:R-:W0:Y:S02]  /*13b0*/  LDGDEPBAR ;  /* 0x00000000000079af */ /* 0x000e240000000000 */
[----:B------:R-:W-:Y:S01]  /*13c0*/  IADD3.X R57, R57, UR11, RZ, P0, !PT ;  /* 0x0000000b39397c10 */ /* 0x000fe200087fe4ff */
[----:B------:R-:W-:Y:S01]  /*13d0*/  UMOV UR11, UR4 ;  /* 0x00000004000b7c82 */ /* 0x000fe20008000000 */
[----:B------:R-:W-:Y:S01]  /*13e0*/  ULEA UR4, UR10, UR6, 0xc ;  /* 0x000000060a047291 */ /* 0x000fe2000f8e603f */
[----:B------:R-:W-:Y:S01]  /*13f0*/  R2UR UR14, R56 ;  /* 0x00000000380e72ca */ /* 0x000fe200000e0000 */
[----:B------:R-:W-:Y:S01]  /*1400*/  IMAD.MOV.U32 R56, RZ, RZ, R12 ;  /* 0x000000ffff387224 */ /* 0x000fe200078e000c */
[----:B------:R-:W-:Y:S01]  /*1410*/  R2UR UR15, R57 ;  /* 0x00000000390f72ca */ /* 0x000fe200000e0000 */
[----:B------:R-:W-:Y:S01]  /*1420*/  USHF.R.U32.HI UR4, URZ, 0x4, UR4 ;  /* 0x000000043f047899 */ /* 0x000fe20008011604 */
[----:B------:R-:W-:-:S02]  /*1430*/  IMAD.MOV.U32 R57, RZ, RZ, R13 ;  /* 0x000000ffff397224 */ /* 0x000fc400078e000d */
[----:B------:R-:W-:Y:S01]  /*1440*/  IADD3 R56, P0, R56, UR11, RZ ;  /* 0x0000000b38387c10 */ /* 0x000fe2000ff1e0ff */
[----:B------:R-:W-:-:S03]  /*1450*/  ULOP3.LUT UR4, UR4, 0x3fff, URZ, 0xc0, !UPT ;  /* 0x00003fff04047892 */ /* 0x000fc6000f8ec03f */
[----:B------:R-:W-:Y:S01]  /*1460*/  IADD3.X R57, R57, UR5, RZ, P0, !PT ;  /* 0x0000000539397c10 */ /* 0x000fe200087fe4ff */
[----:B------:R-:W-:Y:S01]  /*1470*/  UIADD3 UR16, UP0, UR7, UR4, URZ ;  /* 0x0000000407107290 */ /* 0x000fe2000ff1e03f */
[----:B------:R-:W-:Y:S01]  /*1480*/  R2UR UR18, R56 ;  /* 0x00000000381272ca */ /* 0x000fe200000e0000 */
[----:B------:R-:W-:Y:S01]  /*1490*/  VIADD R56, R9, 0x60 ;  /* 0x0000006009387836 */ /* 0x000fe20000000000 */
[----:B------:R-:W-:Y:S01]  /*14a0*/  R2UR UR19, R57 ;  /* 0x00000000391372ca */ /* 0x000fe200000e0000 */
[----:B------:R-:W-:Y:S01]  /*14b0*/  UIADD3.X UR17, URZ, URZ, URZ, UP0, !UPT ;  /* 0x0000003f3f117290 */ /* 0x000fe200087fe43f */
[----:B------:R-:W-:Y:S01]  /*14c0*/  IMAD R57, R23, 0x1000, R8 ;  /* 0x0000100017397824 */ /* 0x000fe200078e0208 */
[----:B------:R-:W-:Y:S01]  /*14d0*/  ULOP3.LUT UR12, UR16, 0x1000000, URZ, 0xfc, !UPT ;  /* 0x01000000100c7892 */ /* 0x000fe2000f8efc3f */
[----:B------:R-:W-:Y:S01]  /*14e0*/  ISETP.GE.U32.AND P0, PT, R56, 0xba0, PT ;  /* 0x00000ba03800780c */ /* 0x000fe20003f06070 */
[----:B------:R-:W-:-:S04]  /*14f0*/  DEPBAR.LE SB0, 0x4 ;  /* 0x000081000000791a */ /* 0x000fc80000000000 */
[----:B------:R-:W-:Y:S01]  /*1500*/  BAR.SYNC.DEFER_BLOCKING 0x0 ;  /* 0x0000000000007b1d */ /* 0x000fe20000010000 */
[----:B------:R-:W-:Y:S01]  /*1510*/  ULOP3.LUT UR13, UR17, 0x80000020, URZ, 0xfc, !UPT ;  /* 0x80000020110d7892 */ /* 0x000fe2000f8efc3f */
[C---:B------:R-:W-:Y:S01]  /*1520*/  LEA R56, R23.reuse, UR22, 0xd ;  /* 0x0000001617387c11 */ /* 0x040fe2000f8e68ff */
[----:B------:R-:W-:Y:S01]  /*1530*/  UIADD3.64 UR16, UR16, UR8, URZ ;  /* 0x0000000810107297 */ /* 0x000fe2000fffe03f */
[----:B------:R-:W-:Y:S01]  /*1540*/  VIADD R23, R23, 0x1 ;  /* 0x0000000117177836 */ /* 0x000fe20000000000 */
[----:B------:R-:W-:Y:S01]  /*1550*/  UIADD3 UR4, UR10, 0x1, URZ ;  /* 0x000000010a047890 */ /* 0x000fe2000fffe03f */
[----:B------:R-:W-:Y:S01]  /*1560*/  VIADD R9, R9, 0x80 ;  /* 0x0000008009097836 */ /* 0x000fe20000000000 */
[----:B------:R-:W-:Y:S01]  /*1570*/  UMOV UR5, URZ ;  /* 0x0000003f00057c82 */ /* 0x000fe20008000000 */
[--C-:B---3--:R-:W-:Y:S01]  /*1580*/  IMAD R59, R5, 0x2, R56.reuse ;  /* 0x00000002053b7824 */ /* 0x108fe200078e0238 */
[----:B------:R-:W-:Y:S01]  /*1590*/  UISETP.GE.AND UP0, UPT, UR4, 0x4, UPT ;  /* 0x000000040400788c */ /* 0x000fe2000bf06270 */
[----:B----4-:R-:W-:-:S02]  /*15a0*/  IMAD R61, R6, 0x2, R56 ;  /* 0x00000002063d7824 */ /* 0x010fc400078e0238 */
[----:B------:R-:W-:Y:S01]  /*15b0*/  IMAD.MOV.U32 R56, RZ, RZ, R10 ;  /* 0x000000ffff387224 */ /* 0x000fe200078e000a */
[----:B------:R-:W-:-:S06]  /*15c0*/  WARPGROUP.ARRIVE ;  /* 0x00000000000079c5 */ /* 0x000fcc0000000000 */
[----:B------:R-:W-:Y:S04]  /*15d0*/  HGMMA.64x64x16.F32.BF16 R24, gdesc[UR12], R24 ;  /* 0x00e000000c1879f0 */ /* 0x000fe80008701818 */
[----:B------:R-:W-:Y:S01]  /*15e0*/  HGMMA.64x64x16.F32.BF16 R24, gdesc[UR16], R24, gsb0 ;  /* 0x00e00000101879f0 */ /* 0x000fe20008001818 */
[----:B------:R-:W-:-:S04]  /*15f0*/  USEL UR18, UR4, URZ, !UP0 ;  /* 0x0000003f04127287 */ /* 0x000fc8000c000000 */
[----:B------:R-:W-:-:S04]  /*1600*/  ULEA UR4, UR18, UR22, 0xd ;  /* 0x0000001612047291 */ /* 0x000fc8000f8e683f */
[----:B------:R-:W-:-:S04]  /*1610*/  USHF.R.U32.HI UR4, URZ, 0x4, UR4 ;  /* 0x000000043f047899 */ /* 0x000fc80008011604 */
[----:B------:R-:W-:-:S07]  /*1620*/  ULOP3.LUT UR4, UR4, 0x3fff, URZ, 0xc0, !UPT ;  /* 0x00003fff04047892 */ /* 0x000fce000f8ec03f */
[----:B------:R-:W-:Y:S01]  /*1630*/  UMOV UR10, UR4 ;  /* 0x00000004000a7c82 */ /* 0x000fe20008000000 */
        /* <DEDUP_REMOVED lines=9> */
[----:B------:R-:W-:Y:S01]  /*16d0*/  IADD3 R56, P0, R56, UR10, RZ ;  /* 0x0000000a38387c10 */ /* 0x000fe2000ff1e0ff */
[----:B------:R-:W-:-:S02]  /*16e0*/  UMOV UR10, UR5 ;  /* 0x00000005000a7c82 */ /* 0x000fc40008000000 */
[----:B------:R-:W0:Y:S01]  /*16f0*/  LDGDEPBAR ;  /* 0x00000000000079af */ /* 0x000e220000000000 */
[----:B--2---:R-:W-:Y:S01]  /*1700*/  IADD3.X R57, R11, UR10, RZ, P0, !PT ;  /* 0x0000000a0b397c10 */ /* 0x004fe200087fe4ff */
[----:B------:R-:W-:Y:S01]  /*1710*/  ULEA UR10, UR18, UR6, 0xc ;  /* 0x00000006120a7291 */ /* 0x000fe2000f8e603f */
[----:B------:R-:W-:Y:S01]  /*1720*/  R2UR UR14, R56 ;  /* 0x00000000380e72ca */ /* 0x000fe200000e0000 */
[----:B------:R-:W-:Y:S01]  /*1730*/  IMAD.MOV.U32 R56, RZ, RZ, R12 ;  /* 0x000000ffff387224 */ /* 0x000fe200078e000c */
[----:B------:R-:W-:Y:S01]  /*1740*/  R2UR UR15, R57 ;  /* 0x00000000390f72ca */ /* 0x000fe200000e0000 */
[----:B------:R-:W-:-:S04]  /*1750*/  USHF.R.U32.HI UR10, URZ, 0x4, UR10 ;  /* 0x000000043f0a7899 */ /* 0x000fc8000801160a */
[----:B------:R-:W-:-:S04]  /*1760*/  ULOP3.LUT UR10, UR10, 0x3fff, URZ, 0xc0, !UPT ;  /* 0x00003fff0a0a7892 */ /* 0x000fc8000f8ec03f */
[----:B------:R-:W-:-:S03]  /*1770*/  UIADD3 UR16, UP0, UR7, UR10, URZ ;  /* 0x0000000a07107290 */ /* 0x000fc6000ff1e03f */
[----:B------:R-:W-:Y:S01]  /*1780*/  UMOV UR7, UR4 ;  /* 0x0000000400077c82 */ /* 0x000fe20008000000 */
[----:B------:R-:W-:Y:S01]  /*1790*/  UIADD3.X UR17, URZ, URZ, URZ, UP0, !UPT ;  /* 0x0000003f3f117290 */ /* 0x000fe200087fe43f */
[----:B------:R-:W-:Y:S01]  /*17a0*/  IADD3 R56, P0, R56, UR7, RZ ;  /* 0x0000000738387c10 */ /* 0x000fe2000ff1e0ff */
[----:B------:R-:W-:Y:S02]  /*17b0*/  ULOP3.LUT UR12, UR16, 0x1000000, URZ, 0xfc, !UPT ;  /* 0x01000000100c7892 */ /* 0x000fe4000f8efc3f */
[----:B------:R-:W-:Y:S01]  /*17c0*/  ULOP3.LUT UR13, UR17, 0x80000020, URZ, 0xfc, !UPT ;  /* 0x80000020110d7892 */ /* 0x000fe2000f8efc3f */
[----:B------:R-:W-:Y:S01]  /*17d0*/  IADD3.X R57, R13, UR5, RZ, P0, !PT ;  /* 0x000000050d397c10 */ /* 0x000fe200087fe4ff */
[----:B------:R-:W-:-:S04]  /*17e0*/  DEPBAR.LE SB0, 0x4 ;  /* 0x000081000000791a */ /* 0x000fc80000000000 */
[----:B------:R-:W-:Y:S01]  /*17f0*/  BAR.SYNC.DEFER_BLOCKING 0x0 ;  /* 0x0000000000007b1d */ /* 0x000fe20000010000 */
[----:B------:R-:W-:Y:S01]  /*1800*/  R2UR UR10, R56 ;  /* 0x00000000380a72ca */ /* 0x000fe200000e0000 */
[----:B------:R-:W-:Y:S01]  /*1810*/  UIADD3.64 UR8, UR16, UR8, URZ ;  /* 0x0000000810087297 */ /* 0x000fe2000fffe03f */
[----:B------:R-:W-:Y:S02]  /*1820*/  R2UR UR11, R57 ;  /* 0x00000000390b72ca */ /* 0x000fe400000e0000 */
[C---:B------:R-:W-:Y:S01]  /*1830*/  ISETP.GE.AND P0, PT, R23.reuse, 0x4, PT ;  /* 0x000000041700780c */ /* 0x040fe20003f06270 */
[----:B------:R-:W-:Y:S01]  /*1840*/  UMOV UR4, UR18 ;  /* 0x0000001200047c82 */ /* 0x000fe20008000000 */
[----:B------:R-:W-:Y:S02]  /*1850*/  IADD3 R56, P1, R18, 0x100, RZ ;  /* 0x0000010012387810 */ /* 0x000fe40007f3e0ff */
[----:B---3--:R-:W-:Y:S02]  /*1860*/  SEL R59, R23, RZ, !P0 ;  /* 0x000000ff173b7207 */ /* 0x008fe40004000000 */
[----:B------:R-:W-:Y:S01]  /*1870*/  ISETP.GE.U32.AND P0, PT, R9, 0xba0, PT ;  /* 0x00000ba00900780c */ /* 0x000fe20003f06070 */
[----:B----4-:R-:W-:Y:S01]  /*1880*/  IMAD.X R61, RZ, RZ, R19, P1 ;  /* 0x000000ffff3d7224 */ /* 0x010fe200008e0613 */
[----:B------:R-:W-:-:S02]  /*1890*/  LEA R11, R59, UR22, 0xd ;  /* 0x000000163b0b7c11 */ /* 0x000fc4000f8e68ff */
[----:B------:R-:W-:-:S03]  /*18a0*/  IADD3 R57, P3, R14, 0x100, RZ ;  /* 0x000001000e397810 */ /* 0x000fc60007f7e0ff */
[--C-:B------:R-:W-:Y:S02]  /*18b0*/  IMAD R13, R5, 0x2, R11.reuse ;  /* 0x00000002050d7824 */ /* 0x100fe400078e020b */
[----:B------:R-:W-:Y:S02]  /*18c0*/  IMAD R23, R6, 0x2, R11 ;  /* 0x0000000206177824 */ /* 0x000fe400078e020b */
[----:B------:R-:W-:Y:S01]  /*18d0*/  IMAD R11, R59, 0x1000, R8 ;  /* 0x000010003b0b7824 */ /* 0x000fe200078e0208 */
[----:B------:R-:W-:Y:S01]  /*18e0*/  WARPGROUP.ARRIVE ;  /* 0x00000000000079c5 */ /* 0x000fe20000000000 */
[----:B------:R-:W-:-:S05]  /*18f0*/  IMAD.X R60, RZ, RZ, R15, P3 ;  /* 0x000000ffff3c7224 */ /* 0x000fca00018e060f */
[----:B------:R-:W-:Y:S04]  /*1900*/  HGMMA.64x64x16.F32.BF16 R24, gdesc[UR12], R24 ;  /* 0x00e000000c1879f0 */ /* 0x000fe80008701818 */
[----:B------:R-:W-:Y:S03]  /*1910*/  HGMMA.64x64x16.F32.BF16 R24, gdesc[UR8], R24, gsb0 ;  /* 0x00e00000081879f0 */ /* 0x000fe60008001818 */
[----:B------:R-:W-:Y:S02]  /*1920*/  WARPGROUP.DEPBAR.LE gsb0, 0x1 ;  /* 0x00008000000079c5 */ /* 0x000fe40000010100 */
[----:B------:R-:W-:Y:S06]  /*1930*/  BAR.SYNC.DEFER_BLOCKING 0x0 ;  /* 0x0000000000007b1d */ /* 0x000fec0000010000 */
[----:B------:R-:W-:Y:S01]  /*1940*/  @!PT LDS RZ, [RZ] ;  /* 0x00000000fffff984 */ /* 0x000fe20000000800 */
[----:B------:R-:W-:Y:S01]  /*1950*/  @!PT LDS RZ, [RZ] ;  /* 0x00000000fffff984 */ /* 0x000fe20000000800 */
[----:B------:R-:W-:Y:S01]  /*1960*/  @!PT LDS RZ, [RZ] ;  /* 0x00000000fffff984 */ /* 0x000fe20000000800 */
[----:B------:R-:W-:Y:S04]  /*1970*/  LDGSTS.E.BYPASS.128 [R11], desc[UR20][R14.64+0xc0], !P0 ;  /* 0x000000c00e0b7fae */ /* 0x000fe8000c101c54 */
[----:B------:R-:W0:Y:S04]  /*1980*/  LDGDEPBAR ;  /* 0x00000000000079af */ /* 0x000e280000000000 */
[----:B------:R-:W-:Y:S04]  /*1990*/  LDGSTS.E.BYPASS.128 [R13], desc[UR20][R16.64+0xc0], !P0 ;  /* 0x000000c0100d7fae */ /* 0x000fe8000c101c54 */
[----:B------:R2:W-:Y:S01]  /*19a0*/  LDGSTS.E.BYPASS.128 [R23], desc[UR20][R18.64+0xc0], !P0 ;  /* 0x000000c012177fae */ /* 0x0005e2000c101c54 */
[----:B------:R-:W-:-:S03]  /*19b0*/  ISETP.GE.U32.AND P0, PT, R9, 0xbe0, PT ;  /* 0x00000be00900780c */ /* 0x000fc60003f06070 */
[----:B------:R-:W0:Y:S01]  /*19c0*/  LDGDEPBAR ;  /* 0x00000000000079af */ /* 0x000e220000000000 */
[----:B--2---:R-:W-:-:S05]  /*19d0*/  IADD3 R23, P2, R16, 0x100, RZ ;  /* 0x0000010010177810 */ /* 0x004fca0007f5e0ff */
[----:B------:R-:W-:-:S04]  /*19e0*/  IMAD.X R58, RZ, RZ, R17, P2 ;  /* 0x000000ffff3a7224 */ /* 0x000fc800010e0611 */
[----:B------:R-:W-:Y:S05]  /*19f0*/  @!P0 BRA `(.L_x_0) ;  /* 0xfffffff0004c8947 */ /* 0x000fea000383ffff */
[----:B------:R-:W-:Y:S02]  /*1a00*/  WARPGROUP.DEPBAR.LE gsb0, 0x0 ;  /* 0x00008000000079c5 */ /* 0x000fe40000010000 */
[----:B------:R-:W-:-:S04]  /*1a10*/  DEPBAR.LE SB0, 0x0 ;  /* 0x000080000000791a */ /* 0x000fc80000000000 */
[C---:B------:R-:W-:Y:S01]  /*1a20*/  IMAD.SHL.U32 R6, R22.reuse, 0x10, RZ ;  /* 0x0000001016067824 */ /* 0x040fe200078e00ff */
[----:B------:R-:W-:Y:S01]  /*1a30*/  SHF.R.U32.HI R5, RZ, 0x1, R2 ;  /* 0x00000001ff057819 */ /* 0x000fe20000011602 */
[----:B------:R-:W-:Y:S01]  /*1a40*/  IMAD.SHL.U32 R22, R22, 0x2, RZ ;  /* 0x0000000216167824 */ /* 0x000fe200078e00ff */
[----:B------:R-:W-:Y:S02]  /*1a50*/  F2FP.BF16.F32.PACK_AB R24, R25, R24 ;  /* 0x000000181918723e */ /* 0x000fe400000010ff */
[----:B------:R-:W-:Y:S02]  /*1a60*/  LOP3.LUT R9, R6, 0x30, RZ, 0xc0, !PT ;  /* 0x0000003006097812 */ /* 0x000fe400078ec0ff */
[----:B------:R-:W-:Y:S02]  /*1a70*/  LOP3.LUT R6, R5, 0x48, RZ, 0xc0, !PT ;  /* 0x0000004805067812 */ /* 0x000fe400078ec0ff */
[----:B------:R-:W-:Y:S02]  /*1a80*/  LOP3.LUT R9, R9, 0xf, R2, 0xf8, !PT ;  /* 0x0000000f09097812 */ /* 0x000fe400078ef802 */
[----:B------:R-:W-:-:S02]  /*1a90*/  F2FP.BF16.F32.PACK_AB R25, R27, R26 ;  /* 0x0000001a1b19723e */ /* 0x000fc400000010ff */
[----:B------:R-:W-:Y:S01]  /*1aa0*/  F2FP.BF16.F32.PACK_AB R32, R33, R32 ;  /* 0x000000202120723e */ /* 0x000fe200000010ff */
[----:B------:R-:W-:Y:S01]  /*1ab0*/  IMAD R6, R9, 0x88, R6 ;  /* 0x0000008809067824 */ /* 0x000fe200078e0206 */
[----:B------:R-:W-:Y:S02]  /*1ac0*/  F2FP.BF16.F32.PACK_AB R26, R29, R28 ;  /* 0x0000001c1d1a723e */ /* 0x000fe400000010ff */
[----:B------:R-:W-:Y:S02]  /*1ad0*/  F2FP.BF16.F32.PACK_AB R27, R31, R30 ;  /* 0x0000001e1f1b723e */ /* 0x000fe400000010ff */
[----:B------:R-:W-:Y:S02]  /*1ae0*/  F2FP.BF16.F32.PACK_AB R33, R35, R34 ;  /* 0x000000222321723e */ /* 0x000fe400000010ff */
[----:B------:R-:W-:Y:S02]  /*1af0*/  F2FP.BF16.F32.PACK_AB R40, R41, R40 ;  /* 0x000000282928723e */ /* 0x000fe400000010ff */
[----:B------:R-:W-:Y:S01]  /*1b00*/  LEA R6, R6, UR6, 0x1 ;  /* 0x0000000606067c11 */ /* 0x000fe2000f8e08ff */
[----:B------:R-:W-:Y:S01]  /*1b10*/  BAR.SYNC.DEFER_BLOCKING 0x0 ;  /* 0x0000000000007b1d */ /* 0x000fe20000010000 */
[----:B------:R-:W-:-:S02]  /*1b20*/  F2FP.BF16.F32.PACK_AB R34, R37, R36 ;  /* 0x000000242522723e */ /* 0x000fc400000010ff */
[----:B------:R-:W-:Y:S02]  /*1b30*/  F2FP.BF16.F32.PACK_AB R35, R39, R38 ;  /* 0x000000262723723e */ /* 0x000fe400000010ff */
[----:B------:R-:W-:Y:S02]  /*1b40*/  F2FP.BF16.F32.PACK_AB R41, R43, R42 ;  /* 0x0000002a2b29723e */ /* 0x000fe400000010ff */
[----:B------:R-:W-:Y:S02]  /*1b50*/  F2FP.BF16.F32.PACK_AB R48, R49, R48 ;  /* 0x000000303130723e */ /* 0x000fe400000010ff */
[----:B------:R-:W-:Y:S02]  /*1b60*/  F2FP.BF16.F32.PACK_AB R42, R45, R44 ;  /* 0x0000002c2d2a723e */ /* 0x000fe400000010ff */
[----:B------:R-:W-:Y:S02]  /*1b70*/  F2FP.BF16.F32.PACK_AB R43, R47, R46 ;  /* 0x0000002e2f2b723e */ /* 0x000fe400000010ff */
[----:B------:R-:W-:-:S02]  /*1b80*/  F2FP.BF16.F32.PACK_AB R49, R51, R50 ;  /* 0x000000323331723e */ /* 0x000fc400000010ff */
[----:B------:R-:W-:Y:S02]  /*1b90*/  F2FP.BF16.F32.PACK_AB R50, R53, R52 ;  /* 0x000000343532723e */ /* 0x000fe400000010ff */
[----:B------:R-:W-:Y:S02]  /*1ba0*/  F2FP.BF16.F32.PACK_AB R51, R55, R54 ;  /* 0x000000363733723e */ /* 0x000fe400000010ff */
[----:B------:R-:W-:Y:S02]  /*1bb0*/  LOP3.LUT R21, R21, 0xe, R22, 0xf8, !PT ;  /* 0x0000000e15157812 */ /* 0x000fe400078ef816 */
[----:B------:R-:W-:Y:S02]  /*1bc0*/  LOP3.LUT R2, R4, 0x78, RZ, 0xc0, !PT ;  /* 0x0000007804027812 */ /* 0x000fe400078ec0ff */
[----:B------:R-:W-:Y:S01]  /*1bd0*/  LOP3.LUT R4, R3, 0x78, R4, 0xf8, !PT ;  /* 0x0000007803047812 */ /* 0x000fe200078ef804 */
[----:B------:R2:W-:Y:S01]  /*1be0*/  STSM.16.M88.4 [R6], R24 ;  /* 0x0000001806007844 */ /* 0x0005e20000000200 */
[----:B------:R-:W-:Y:S01]  /*1bf0*/  LOP3.LUT R3, R7, 0x10, RZ, 0xfc, !PT ;  /* 0x0000001007037812 */ /* 0x000fe200078efcff */
[----:B------:R-:W-:Y:S01]  /*1c00*/  IMAD R2, R21, 0x88, R2 ;  /* 0x0000008815027824 */ /* 0x000fe200078e0202 */
[----:B------:R-:W-:Y:S01]  /*1c10*/  ISETP.GE.AND P0, PT, R4, 0xc00, PT ;  /* 0x00000c000400780c */ /* 0x000fe20003f06270 */
[----:B------:R-:W-:Y:S01]  /*1c20*/  STSM.16.M88.4 [R6+0x20], R32 ;  /* 0x0000202006007844 */ /* 0x000fe20000000200 */
[----:B------:R-:W3:Y:S01]  /*1c30*/  LDC.64 R20, c[0x0][0x220] ;  /* 0x00008800ff147b82 */ /* 0x000ee20000000a00 */
[C---:B------:R-:W-:Y:S01]  /*1c40*/  LOP3.LUT R5, R7.reuse, 0x20, RZ, 0xfc, !PT ;  /* 0x0000002007057812 */ /* 0x040fe200078efcff */
[----:B------:R-:W-:Y:S01]  /*1c50*/  IMAD R23, R7, 0xc00, R4 ;  /* 0x00000c0007177824 */ /* 0x000fe200078e0204 */
[----:B------:R-:W-:Y:S01]  /*1c60*/  STSM.16.M88.4 [R6+0x40], R40 ;  /* 0x0000402806007844 */ /* 0x000fe20000000200 */
[----:B------:R-:W-:-:S02]  /*1c70*/  LEA R22, R2, UR6, 0x1 ;  /* 0x0000000602167c11 */ /* 0x000fc4000f8e08ff */
[CC--:B------:R-:W-:Y:S01]  /*1c80*/  ISETP.LT.AND P3, PT, R7.reuse, R0.reuse, !P0 ;  /* 0x000000000700720c */ /* 0x0c0fe20004761270 */
[----:B------:R4:W-:Y:S01]  /*1c90*/  STSM.16.M88.4 [R6+0x60], R48 ;  /* 0x0000603006007844 */ /* 0x0009e20000000200 */
[----:B------:R-:W-:Y:S01]  /*1ca0*/  LOP3.LUT R7, R7, 0x30, RZ, 0xfc, !PT ;  /* 0x0000003007077812 */ /* 0x000fe200078efcff */
[----:B------:R-:W-:Y:S01]  /*1cb0*/  BAR.SYNC.DEFER_BLOCKING 0x0 ;  /* 0x0000000000007b1d */ /* 0x000fe20000010000 */
[-C--:B------:R-:W-:Y:S01]  /*1cc0*/  ISETP.LT.AND P2, PT, R3, R0.reuse, !P0 ;  /* 0x000000000300720c */ /* 0x080fe20004741270 */
[----:B--2---:R-:W-:Y:S01]  /*1cd0*/  VIADD R25, R23, 0x18000 ;  /* 0x0001800017197836 */ /* 0x004fe20000000000 */
[-C--:B------:R-:W-:Y:S01]  /*1ce0*/  ISETP.LT.AND P1, PT, R5, R0.reuse, !P0 ;  /* 0x000000000500720c */ /* 0x080fe20004721270 */
[----:B------:R-:W-:Y:S01]  /*1cf0*/  VIADD R5, R23, 0xc000 ;  /* 0x0000c00017057836 */ /* 0x000fe20000000000 */
[----:B------:R-:W-:Y:S01]  /*1d00*/  ISETP.LT.AND P0, PT, R7, R0, !P0 ;  /* 0x000000000700720c */ /* 0x000fe20004701270 */
[----:B---3--:R-:W-:-:S04]  /*1d10*/  IMAD.WIDE R2, R23, 0x2, R20 ;  /* 0x0000000217027825 */ /* 0x008fc800078e0214 */
[----:B------:R-:W-:-:S04]  /*1d20*/  IMAD.WIDE R4, R5, 0x2, R20 ;  /* 0x0000000205047825 */ /* 0x000fc800078e0214 */
[----:B----4-:R-:W-:Y:S01]  /*1d30*/  IMAD.WIDE R6, R25, 0x2, R20 ;  /* 0x0000000219067825 */ /* 0x010fe200078e0214 */
[----:B------:R-:W2:Y:S04]  /*1d40*/  LDS.128 R16, [R22] ;  /* 0x0000000016107984 */ /* 0x000ea80000000c00 */
[----:B------:R-:W3:Y:S04]  /*1d50*/  LDS.128 R12, [R22+0x1100] ;  /* 0x00110000160c7984 */ /* 0x000ee80000000c00 */
[----:B------:R-:W4:Y:S04]  /*1d60*/  LDS.128 R8, [R22+0x2200] ;  /* 0x0022000016087984 */ /* 0x000f280000000c00 */
[----:B--2---:R2:W-:Y:S04]  /*1d70*/  @P3 STG.E.128 desc[UR20][R2.64], R16 ;  /* 0x0000001002003986 */ /* 0x0045e8000c101d14 */
[----:B---3--:R2:W-:Y:S04]  /*1d80*/  @P2 STG.E.128 desc[UR20][R4.64], R12 ;  /* 0x0000000c04002986 */ /* 0x0085e8000c101d14 */
[----:B----4-:R2:W-:Y:S01]  /*1d90*/  @P1 STG.E.128 desc[UR20][R6.64], R8 ;  /* 0x0000000806001986 */ /* 0x0105e2000c101d14 */
[----:B------:R-:W-:Y:S05]  /*1da0*/  @!P0 EXIT ;  /* 0x000000000000894d */ /* 0x000fea0003800000 */
[----:B--2---:R-:W1:Y:S01]  /*1db0*/  LDS.128 R4, [R22+0x3300] ;  /* 0x0033000016047984 */ /* 0x004e620000000c00 */
[----:B------:R-:W-:-:S04]  /*1dc0*/  VIADD R23, R23, 0x24000 ;  /* 0x0002400017177836 */ /* 0x000fc80000000000 */
[----:B------:R-:W-:-:S05]  /*1dd0*/  IMAD.WIDE R20, R23, 0x2, R20 ;  /* 0x0000000217147825 */ /* 0x000fca00078e0214 */
[----:B-1----:R-:W-:Y:S01]  /*1de0*/  STG.E.128 desc[UR20][R20.64], R4 ;  /* 0x0000000414007986 */ /* 0x002fe2000c101d14 */
[----:B------:R-:W-:Y:S05]  /*1df0*/  EXIT ;  /* 0x000000000000794d */ /* 0x000fea0003800000 */
.L_x_1:
[----:B------:R-:W-:-:S00]  /*1e00*/  BRA `(.L_x_1) ;  /* 0xfffffffc00fc7947 */ /* 0x000fc0000383ffff */
[----:B------:R-:W-:-:S00]  /*1e10*/  NOP ;  /* 0x0000000000007918 */ /* 0x000fc00000000000 */
        /* <DEDUP_REMOVED lines=14> */
.L_x_2:


//--------------------- .nv.shared.triton_mm      --------------------------
	.section	.nv.shared.triton_mm,"aw",@nobits
	.sectionflags	@""
	.align	16
	.zero		1024


//--------------------- .nv.constant0.triton_mm   --------------------------
	.section	.nv.constant0.triton_mm,"a",@progbits
	.sectionflags	@""
	.align	4
.nv.constant0.triton_mm:
	.zero		556
